//
// Generated by NVIDIA NVVM Compiler
//
// Compiler Build ID: CL-36424714
// Cuda compilation tools, release 13.0, V13.0.88
// Based on NVVM 20.0.0
//

.version 9.0
.target sm_100
.address_size 64

	// .globl	_Z10fft_1d_rowPfiii
.global .align 4 .b8 __cudart_i2opi_f[24] = {65, 144, 67, 60, 153, 149, 98, 219, 192, 221, 52, 245, 209, 87, 39, 252, 41, 21, 68, 78, 110, 131, 249, 162};

.visible .entry _Z10fft_1d_rowPfiii(
	.param .u64 .ptr .align 1 _Z10fft_1d_rowPfiii_param_0,
	.param .u32 _Z10fft_1d_rowPfiii_param_1,
	.param .u32 _Z10fft_1d_rowPfiii_param_2,
	.param .u32 _Z10fft_1d_rowPfiii_param_3
)
{
	.local .align 4 .b8 	__local_depot0[28];
	.reg .b64 	%SP;
	.reg .b64 	%SPL;
	.reg .pred 	%p<20>;
	.reg .b32 	%r<94>;
	.reg .b32 	%f<61>;
	.reg .b64 	%rd<45>;
	.reg .b64 	%fd<9>;

	mov.u64 	%SPL, __local_depot0;
	ld.param.u64 	%rd16, [_Z10fft_1d_rowPfiii_param_0];
	ld.param.u32 	%r32, [_Z10fft_1d_rowPfiii_param_1];
	ld.param.u32 	%r34, [_Z10fft_1d_rowPfiii_param_2];
	ld.param.u32 	%r33, [_Z10fft_1d_rowPfiii_param_3];
	add.u64 	%rd1, %SPL, 0;
	mov.u32 	%r1, %ctaid.x;
	mov.u32 	%r2, %tid.x;
	shr.u32 	%r35, %r33, 31;
	add.s32 	%r36, %r33, %r35;
	shr.s32 	%r37, %r36, 1;
	setp.ge.s32 	%p1, %r2, %r37;
	setp.ge.s32 	%p2, %r1, %r34;
	or.pred  	%p3, %p2, %p1;
	@%p3 bra 	$L__BB0_18;
	mul.lo.s32 	%r38, %r32, %r1;
	shl.b32 	%r39, %r38, 1;
	shl.b32 	%r40, %r2, 1;
	add.s32 	%r3, %r39, %r40;
	add.s32 	%r41, %r38, %r33;
	shl.b32 	%r42, %r41, 1;
	add.s32 	%r4, %r42, %r40;
	cvt.rn.f64.u32 	%fd1, %r2;
	mul.f64 	%fd2, %fd1, 0dC01921FB54442D18;
	cvt.rn.f64.s32 	%fd3, %r33;
	div.rn.f64 	%fd4, %fd2, %fd3;
	cvt.rn.f32.f64 	%f1, %fd4;
	mul.f32 	%f11, %f1, 0f3F22F983;
	cvt.rni.s32.f32 	%r93, %f11;
	cvt.rn.f32.s32 	%f12, %r93;
	fma.rn.f32 	%f13, %f12, 0fBFC90FDA, %f1;
	fma.rn.f32 	%f14, %f12, 0fB3A22168, %f13;
	fma.rn.f32 	%f60, %f12, 0fA7C234C5, %f14;
	abs.f32 	%f3, %f1;
	setp.ltu.f32 	%p4, %f3, 0f47CE4780;
	mov.u32 	%r89, %r93;
	mov.f32 	%f59, %f60;
	@%p4 bra 	$L__BB0_9;
	setp.neu.f32 	%p5, %f3, 0f7F800000;
	@%p5 bra 	$L__BB0_4;
	mov.f32 	%f17, 0f00000000;
	mul.rn.f32 	%f59, %f1, %f17;
	mov.b32 	%r89, 0;
	bra.uni 	$L__BB0_9;
$L__BB0_4:
	mov.b32 	%r6, %f1;
	shl.b32 	%r44, %r6, 8;
	or.b32  	%r7, %r44, -2147483648;
	mov.b64 	%rd41, 0;
	mov.b32 	%r86, 0;
	mov.u64 	%rd39, __cudart_i2opi_f;
	mov.u64 	%rd40, %rd1;
$L__BB0_5:
	.pragma "nounroll";
	ld.global.nc.u32 	%r45, [%rd39];
	mad.wide.u32 	%rd20, %r45, %r7, %rd41;
	shr.u64 	%rd41, %rd20, 32;
	st.local.u32 	[%rd40], %rd20;
	add.s32 	%r86, %r86, 1;
	add.s64 	%rd40, %rd40, 4;
	add.s64 	%rd39, %rd39, 4;
	setp.ne.s32 	%p6, %r86, 6;
	@%p6 bra 	$L__BB0_5;
	shr.u32 	%r46, %r6, 23;
	st.local.u32 	[%rd1+24], %rd41;
	and.b32  	%r10, %r46, 31;
	and.b32  	%r47, %r46, 224;
	add.s32 	%r48, %r47, -128;
	shr.u32 	%r49, %r48, 5;
	mul.wide.u32 	%rd21, %r49, 4;
	sub.s64 	%rd8, %rd1, %rd21;
	ld.local.u32 	%r87, [%rd8+24];
	ld.local.u32 	%r88, [%rd8+20];
	setp.eq.s32 	%p7, %r10, 0;
	@%p7 bra 	$L__BB0_8;
	shf.l.wrap.b32 	%r87, %r88, %r87, %r10;
	ld.local.u32 	%r50, [%rd8+16];
	shf.l.wrap.b32 	%r88, %r50, %r88, %r10;
$L__BB0_8:
	shr.u32 	%r51, %r87, 30;
	shf.l.wrap.b32 	%r52, %r88, %r87, 2;
	shl.b32 	%r53, %r88, 2;
	shr.u32 	%r54, %r52, 31;
	add.s32 	%r55, %r54, %r51;
	neg.s32 	%r56, %r55;
	setp.lt.s32 	%p8, %r6, 0;
	selp.b32 	%r89, %r56, %r55, %p8;
	xor.b32  	%r57, %r52, %r6;
	shr.s32 	%r58, %r52, 31;
	xor.b32  	%r59, %r58, %r52;
	xor.b32  	%r60, %r58, %r53;
	cvt.u64.u32 	%rd22, %r59;
	shl.b64 	%rd23, %rd22, 32;
	cvt.u64.u32 	%rd24, %r60;
	or.b64  	%rd25, %rd23, %rd24;
	cvt.rn.f64.s64 	%fd5, %rd25;
	mul.f64 	%fd6, %fd5, 0d3BF921FB54442D19;
	cvt.rn.f32.f64 	%f15, %fd6;
	neg.f32 	%f16, %f15;
	setp.lt.s32 	%p9, %r57, 0;
	selp.f32 	%f59, %f16, %f15, %p9;
$L__BB0_9:
	setp.ltu.f32 	%p10, %f3, 0f47CE4780;
	add.s32 	%r62, %r89, 1;
	mul.rn.f32 	%f18, %f59, %f59;
	and.b32  	%r63, %r89, 1;
	setp.eq.b32 	%p11, %r63, 1;
	selp.f32 	%f19, %f59, 0f3F800000, %p11;
	fma.rn.f32 	%f20, %f18, %f19, 0f00000000;
	fma.rn.f32 	%f21, %f18, 0f37CBAC00, 0fBAB607ED;
	selp.f32 	%f22, 0fB94D4153, %f21, %p11;
	selp.f32 	%f23, 0f3C0885E4, 0f3D2AAABB, %p11;
	fma.rn.f32 	%f24, %f22, %f18, %f23;
	selp.f32 	%f25, 0fBE2AAAA8, 0fBEFFFFFF, %p11;
	fma.rn.f32 	%f26, %f24, %f18, %f25;
	fma.rn.f32 	%f27, %f26, %f20, %f19;
	and.b32  	%r64, %r62, 2;
	setp.eq.s32 	%p12, %r64, 0;
	mov.f32 	%f28, 0f00000000;
	sub.f32 	%f29, %f28, %f27;
	selp.f32 	%f7, %f27, %f29, %p12;
	@%p10 bra 	$L__BB0_17;
	setp.neu.f32 	%p13, %f3, 0f7F800000;
	@%p13 bra 	$L__BB0_12;
	mov.f32 	%f32, 0f00000000;
	mul.rn.f32 	%f60, %f1, %f32;
	mov.b32 	%r93, 0;
	bra.uni 	$L__BB0_17;
$L__BB0_12:
	mov.b32 	%r19, %f1;
	shl.b32 	%r66, %r19, 8;
	or.b32  	%r20, %r66, -2147483648;
	mov.b64 	%rd44, 0;
	mov.b32 	%r90, 0;
	mov.u64 	%rd42, __cudart_i2opi_f;
	mov.u64 	%rd43, %rd1;
$L__BB0_13:
	.pragma "nounroll";
	ld.global.nc.u32 	%r67, [%rd42];
	mad.wide.u32 	%rd28, %r67, %r20, %rd44;
	shr.u64 	%rd44, %rd28, 32;
	st.local.u32 	[%rd43], %rd28;
	add.s32 	%r90, %r90, 1;
	add.s64 	%rd43, %rd43, 4;
	add.s64 	%rd42, %rd42, 4;
	setp.ne.s32 	%p14, %r90, 6;
	@%p14 bra 	$L__BB0_13;
	shr.u32 	%r68, %r19, 23;
	st.local.u32 	[%rd1+24], %rd44;
	and.b32  	%r23, %r68, 31;
	and.b32  	%r69, %r68, 224;
	add.s32 	%r70, %r69, -128;
	shr.u32 	%r71, %r70, 5;
	mul.wide.u32 	%rd29, %r71, 4;
	sub.s64 	%rd15, %rd1, %rd29;
	ld.local.u32 	%r91, [%rd15+24];
	ld.local.u32 	%r92, [%rd15+20];
	setp.eq.s32 	%p15, %r23, 0;
	@%p15 bra 	$L__BB0_16;
	shf.l.wrap.b32 	%r91, %r92, %r91, %r23;
	ld.local.u32 	%r72, [%rd15+16];
	shf.l.wrap.b32 	%r92, %r72, %r92, %r23;
$L__BB0_16:
	shr.u32 	%r73, %r91, 30;
	shf.l.wrap.b32 	%r74, %r92, %r91, 2;
	shl.b32 	%r75, %r92, 2;
	shr.u32 	%r76, %r74, 31;
	add.s32 	%r77, %r76, %r73;
	neg.s32 	%r78, %r77;
	setp.lt.s32 	%p16, %r19, 0;
	selp.b32 	%r93, %r78, %r77, %p16;
	xor.b32  	%r79, %r74, %r19;
	shr.s32 	%r80, %r74, 31;
	xor.b32  	%r81, %r80, %r74;
	xor.b32  	%r82, %r80, %r75;
	cvt.u64.u32 	%rd30, %r81;
	shl.b64 	%rd31, %rd30, 32;
	cvt.u64.u32 	%rd32, %r82;
	or.b64  	%rd33, %rd31, %rd32;
	cvt.rn.f64.s64 	%fd7, %rd33;
	mul.f64 	%fd8, %fd7, 0d3BF921FB54442D19;
	cvt.rn.f32.f64 	%f30, %fd8;
	neg.f32 	%f31, %f30;
	setp.lt.s32 	%p17, %r79, 0;
	selp.f32 	%f60, %f31, %f30, %p17;
$L__BB0_17:
	cvta.to.global.u64 	%rd34, %rd16;
	mul.rn.f32 	%f33, %f60, %f60;
	and.b32  	%r84, %r93, 1;
	setp.eq.b32 	%p18, %r84, 1;
	selp.f32 	%f34, 0f3F800000, %f60, %p18;
	fma.rn.f32 	%f35, %f33, %f34, 0f00000000;
	fma.rn.f32 	%f36, %f33, 0f37CBAC00, 0fBAB607ED;
	selp.f32 	%f37, %f36, 0fB94D4153, %p18;
	selp.f32 	%f38, 0f3D2AAABB, 0f3C0885E4, %p18;
	fma.rn.f32 	%f39, %f37, %f33, %f38;
	selp.f32 	%f40, 0fBEFFFFFF, 0fBE2AAAA8, %p18;
	fma.rn.f32 	%f41, %f39, %f33, %f40;
	fma.rn.f32 	%f42, %f41, %f35, %f34;
	and.b32  	%r85, %r93, 2;
	setp.eq.s32 	%p19, %r85, 0;
	mov.f32 	%f43, 0f00000000;
	sub.f32 	%f44, %f43, %f42;
	selp.f32 	%f45, %f42, %f44, %p19;
	mul.wide.s32 	%rd35, %r3, 4;
	add.s64 	%rd36, %rd34, %rd35;
	ld.global.f32 	%f46, [%rd36];
	ld.global.f32 	%f47, [%rd36+4];
	mul.wide.s32 	%rd37, %r4, 4;
	add.s64 	%rd38, %rd34, %rd37;
	ld.global.f32 	%f48, [%rd38];
	ld.global.f32 	%f49, [%rd38+4];
	mul.f32 	%f50, %f7, %f48;
	mul.f32 	%f51, %f49, %f45;
	sub.f32 	%f52, %f50, %f51;
	mul.f32 	%f53, %f48, %f45;
	fma.rn.f32 	%f54, %f7, %f49, %f53;
	add.f32 	%f55, %f46, %f52;
	st.global.f32 	[%rd36], %f55;
	add.f32 	%f56, %f47, %f54;
	st.global.f32 	[%rd36+4], %f56;
	sub.f32 	%f57, %f46, %f52;
	st.global.f32 	[%rd38], %f57;
	sub.f32 	%f58, %f47, %f54;
	st.global.f32 	[%rd38+4], %f58;
$L__BB0_18:
	ret;

}
	// .globl	_Z13fft_1d_columnPfiii
.visible .entry _Z13fft_1d_columnPfiii(
	.param .u64 .ptr .align 1 _Z13fft_1d_columnPfiii_param_0,
	.param .u32 _Z13fft_1d_columnPfiii_param_1,
	.param .u32 _Z13fft_1d_columnPfiii_param_2,
	.param .u32 _Z13fft_1d_columnPfiii_param_3
)
{
	.local .align 4 .b8 	__local_depot1[28];
	.reg .b64 	%SP;
	.reg .b64 	%SPL;
	.reg .pred 	%p<20>;
	.reg .b32 	%r<93>;
	.reg .b32 	%f<61>;
	.reg .b64 	%rd<45>;
	.reg .b64 	%fd<9>;

	mov.u64 	%SPL, __local_depot1;
	ld.param.u64 	%rd16, [_Z13fft_1d_columnPfiii_param_0];
	ld.param.u32 	%r32, [_Z13fft_1d_columnPfiii_param_1];
	ld.param.u32 	%r33, [_Z13fft_1d_columnPfiii_param_3];
	add.u64 	%rd1, %SPL, 0;
	mov.u32 	%r1, %ctaid.x;
	mov.u32 	%r2, %tid.x;
	shr.u32 	%r34, %r33, 31;
	add.s32 	%r35, %r33, %r34;
	shr.s32 	%r36, %r35, 1;
	setp.ge.s32 	%p1, %r2, %r36;
	setp.ge.s32 	%p2, %r1, %r32;
	or.pred  	%p3, %p2, %p1;
	@%p3 bra 	$L__BB1_18;
	shl.b32 	%r37, %r1, 1;
	mul.lo.s32 	%r38, %r2, %r32;
	shl.b32 	%r39, %r38, 1;
	add.s32 	%r3, %r39, %r37;
	mad.lo.s32 	%r40, %r33, %r32, %r1;
	shl.b32 	%r41, %r40, 1;
	add.s32 	%r4, %r41, %r39;
	cvt.rn.f64.u32 	%fd1, %r2;
	mul.f64 	%fd2, %fd1, 0dC01921FB54442D18;
	cvt.rn.f64.s32 	%fd3, %r33;
	div.rn.f64 	%fd4, %fd2, %fd3;
	cvt.rn.f32.f64 	%f1, %fd4;
	mul.f32 	%f11, %f1, 0f3F22F983;
	cvt.rni.s32.f32 	%r92, %f11;
	cvt.rn.f32.s32 	%f12, %r92;
	fma.rn.f32 	%f13, %f12, 0fBFC90FDA, %f1;
	fma.rn.f32 	%f14, %f12, 0fB3A22168, %f13;
	fma.rn.f32 	%f60, %f12, 0fA7C234C5, %f14;
	abs.f32 	%f3, %f1;
	setp.ltu.f32 	%p4, %f3, 0f47CE4780;
	mov.u32 	%r88, %r92;
	mov.f32 	%f59, %f60;
	@%p4 bra 	$L__BB1_9;
	setp.neu.f32 	%p5, %f3, 0f7F800000;
	@%p5 bra 	$L__BB1_4;
	mov.f32 	%f17, 0f00000000;
	mul.rn.f32 	%f59, %f1, %f17;
	mov.b32 	%r88, 0;
	bra.uni 	$L__BB1_9;
$L__BB1_4:
	mov.b32 	%r6, %f1;
	shl.b32 	%r43, %r6, 8;
	or.b32  	%r7, %r43, -2147483648;
	mov.b64 	%rd41, 0;
	mov.b32 	%r85, 0;
	mov.u64 	%rd39, __cudart_i2opi_f;
	mov.u64 	%rd40, %rd1;
$L__BB1_5:
	.pragma "nounroll";
	ld.global.nc.u32 	%r44, [%rd39];
	mad.wide.u32 	%rd20, %r44, %r7, %rd41;
	shr.u64 	%rd41, %rd20, 32;
	st.local.u32 	[%rd40], %rd20;
	add.s32 	%r85, %r85, 1;
	add.s64 	%rd40, %rd40, 4;
	add.s64 	%rd39, %rd39, 4;
	setp.ne.s32 	%p6, %r85, 6;
	@%p6 bra 	$L__BB1_5;
	shr.u32 	%r45, %r6, 23;
	st.local.u32 	[%rd1+24], %rd41;
	and.b32  	%r10, %r45, 31;
	and.b32  	%r46, %r45, 224;
	add.s32 	%r47, %r46, -128;
	shr.u32 	%r48, %r47, 5;
	mul.wide.u32 	%rd21, %r48, 4;
	sub.s64 	%rd8, %rd1, %rd21;
	ld.local.u32 	%r86, [%rd8+24];
	ld.local.u32 	%r87, [%rd8+20];
	setp.eq.s32 	%p7, %r10, 0;
	@%p7 bra 	$L__BB1_8;
	shf.l.wrap.b32 	%r86, %r87, %r86, %r10;
	ld.local.u32 	%r49, [%rd8+16];
	shf.l.wrap.b32 	%r87, %r49, %r87, %r10;
$L__BB1_8:
	shr.u32 	%r50, %r86, 30;
	shf.l.wrap.b32 	%r51, %r87, %r86, 2;
	shl.b32 	%r52, %r87, 2;
	shr.u32 	%r53, %r51, 31;
	add.s32 	%r54, %r53, %r50;
	neg.s32 	%r55, %r54;
	setp.lt.s32 	%p8, %r6, 0;
	selp.b32 	%r88, %r55, %r54, %p8;
	xor.b32  	%r56, %r51, %r6;
	shr.s32 	%r57, %r51, 31;
	xor.b32  	%r58, %r57, %r51;
	xor.b32  	%r59, %r57, %r52;
	cvt.u64.u32 	%rd22, %r58;
	shl.b64 	%rd23, %rd22, 32;
	cvt.u64.u32 	%rd24, %r59;
	or.b64  	%rd25, %rd23, %rd24;
	cvt.rn.f64.s64 	%fd5, %rd25;
	mul.f64 	%fd6, %fd5, 0d3BF921FB54442D19;
	cvt.rn.f32.f64 	%f15, %fd6;
	neg.f32 	%f16, %f15;
	setp.lt.s32 	%p9, %r56, 0;
	selp.f32 	%f59, %f16, %f15, %p9;
$L__BB1_9:
	setp.ltu.f32 	%p10, %f3, 0f47CE4780;
	add.s32 	%r61, %r88, 1;
	mul.rn.f32 	%f18, %f59, %f59;
	and.b32  	%r62, %r88, 1;
	setp.eq.b32 	%p11, %r62, 1;
	selp.f32 	%f19, %f59, 0f3F800000, %p11;
	fma.rn.f32 	%f20, %f18, %f19, 0f00000000;
	fma.rn.f32 	%f21, %f18, 0f37CBAC00, 0fBAB607ED;
	selp.f32 	%f22, 0fB94D4153, %f21, %p11;
	selp.f32 	%f23, 0f3C0885E4, 0f3D2AAABB, %p11;
	fma.rn.f32 	%f24, %f22, %f18, %f23;
	selp.f32 	%f25, 0fBE2AAAA8, 0fBEFFFFFF, %p11;
	fma.rn.f32 	%f26, %f24, %f18, %f25;
	fma.rn.f32 	%f27, %f26, %f20, %f19;
	and.b32  	%r63, %r61, 2;
	setp.eq.s32 	%p12, %r63, 0;
	mov.f32 	%f28, 0f00000000;
	sub.f32 	%f29, %f28, %f27;
	selp.f32 	%f7, %f27, %f29, %p12;
	@%p10 bra 	$L__BB1_17;
	setp.neu.f32 	%p13, %f3, 0f7F800000;
	@%p13 bra 	$L__BB1_12;
	mov.f32 	%f32, 0f00000000;
	mul.rn.f32 	%f60, %f1, %f32;
	mov.b32 	%r92, 0;
	bra.uni 	$L__BB1_17;
$L__BB1_12:
	mov.b32 	%r19, %f1;
	shl.b32 	%r65, %r19, 8;
	or.b32  	%r20, %r65, -2147483648;
	mov.b64 	%rd44, 0;
	mov.b32 	%r89, 0;
	mov.u64 	%rd42, __cudart_i2opi_f;
	mov.u64 	%rd43, %rd1;
$L__BB1_13:
	.pragma "nounroll";
	ld.global.nc.u32 	%r66, [%rd42];
	mad.wide.u32 	%rd28, %r66, %r20, %rd44;
	shr.u64 	%rd44, %rd28, 32;
	st.local.u32 	[%rd43], %rd28;
	add.s32 	%r89, %r89, 1;
	add.s64 	%rd43, %rd43, 4;
	add.s64 	%rd42, %rd42, 4;
	setp.ne.s32 	%p14, %r89, 6;
	@%p14 bra 	$L__BB1_13;
	shr.u32 	%r67, %r19, 23;
	st.local.u32 	[%rd1+24], %rd44;
	and.b32  	%r23, %r67, 31;
	and.b32  	%r68, %r67, 224;
	add.s32 	%r69, %r68, -128;
	shr.u32 	%r70, %r69, 5;
	mul.wide.u32 	%rd29, %r70, 4;
	sub.s64 	%rd15, %rd1, %rd29;
	ld.local.u32 	%r90, [%rd15+24];
	ld.local.u32 	%r91, [%rd15+20];
	setp.eq.s32 	%p15, %r23, 0;
	@%p15 bra 	$L__BB1_16;
	shf.l.wrap.b32 	%r90, %r91, %r90, %r23;
	ld.local.u32 	%r71, [%rd15+16];
	shf.l.wrap.b32 	%r91, %r71, %r91, %r23;
$L__BB1_16:
	shr.u32 	%r72, %r90, 30;
	shf.l.wrap.b32 	%r73, %r91, %r90, 2;
	shl.b32 	%r74, %r91, 2;
	shr.u32 	%r75, %r73, 31;
	add.s32 	%r76, %r75, %r72;
	neg.s32 	%r77, %r76;
	setp.lt.s32 	%p16, %r19, 0;
	selp.b32 	%r92, %r77, %r76, %p16;
	xor.b32  	%r78, %r73, %r19;
	shr.s32 	%r79, %r73, 31;
	xor.b32  	%r80, %r79, %r73;
	xor.b32  	%r81, %r79, %r74;
	cvt.u64.u32 	%rd30, %r80;
	shl.b64 	%rd31, %rd30, 32;
	cvt.u64.u32 	%rd32, %r81;
	or.b64  	%rd33, %rd31, %rd32;
	cvt.rn.f64.s64 	%fd7, %rd33;
	mul.f64 	%fd8, %fd7, 0d3BF921FB54442D19;
	cvt.rn.f32.f64 	%f30, %fd8;
	neg.f32 	%f31, %f30;
	setp.lt.s32 	%p17, %r78, 0;
	selp.f32 	%f60, %f31, %f30, %p17;
$L__BB1_17:
	cvta.to.global.u64 	%rd34, %rd16;
	mul.rn.f32 	%f33, %f60, %f60;
	and.b32  	%r83, %r92, 1;
	setp.eq.b32 	%p18, %r83, 1;
	selp.f32 	%f34, 0f3F800000, %f60, %p18;
	fma.rn.f32 	%f35, %f33, %f34, 0f00000000;
	fma.rn.f32 	%f36, %f33, 0f37CBAC00, 0fBAB607ED;
	selp.f32 	%f37, %f36, 0fB94D4153, %p18;
	selp.f32 	%f38, 0f3D2AAABB, 0f3C0885E4, %p18;
	fma.rn.f32 	%f39, %f37, %f33, %f38;
	selp.f32 	%f40, 0fBEFFFFFF, 0fBE2AAAA8, %p18;
	fma.rn.f32 	%f41, %f39, %f33, %f40;
	fma.rn.f32 	%f42, %f41, %f35, %f34;
	and.b32  	%r84, %r92, 2;
	setp.eq.s32 	%p19, %r84, 0;
	mov.f32 	%f43, 0f00000000;
	sub.f32 	%f44, %f43, %f42;
	selp.f32 	%f45, %f42, %f44, %p19;
	mul.wide.u32 	%rd35, %r3, 4;
	add.s64 	%rd36, %rd34, %rd35;
	ld.global.f32 	%f46, [%rd36];
	ld.global.f32 	%f47, [%rd36+4];
	mul.wide.s32 	%rd37, %r4, 4;
	add.s64 	%rd38, %rd34, %rd37;
	ld.global.f32 	%f48, [%rd38];
	ld.global.f32 	%f49, [%rd38+4];
	mul.f32 	%f50, %f7, %f48;
	mul.f32 	%f51, %f49, %f45;
	sub.f32 	%f52, %f50, %f51;
	mul.f32 	%f53, %f48, %f45;
	fma.rn.f32 	%f54, %f7, %f49, %f53;
	add.f32 	%f55, %f46, %f52;
	st.global.f32 	[%rd36], %f55;
	add.f32 	%f56, %f47, %f54;
	st.global.f32 	[%rd36+4], %f56;
	sub.f32 	%f57, %f46, %f52;
	st.global.f32 	[%rd38], %f57;
	sub.f32 	%f58, %f47, %f54;
	st.global.f32 	[%rd38+4], %f58;
$L__BB1_18:
	ret;

}


// ===== COMPILED SASS (sm_100) =====

	.target	sm_100

	.elftype	@"ET_EXEC"


//--------------------- .note.nv.tkinfo           --------------------------
	.section	.note.nv.tkinfo,"",@"SHT_NOTE"
	.sectionflags	@"SHF_NOTE_NV_TKINFO"
	.tkinfo
        /*0018*/ 	.word	0x00000002
        /*0030*/ 	.string	""
        /*0030*/ 	.string	"ptxas"
        /*0030*/ 	.string	"Cuda compilation tools, release 13.0, V13.0.88"
        /*0030*/ 	.string	"Build cuda_13.0.r13.0/compiler.36424714_0"
        /*0030*/ 	.string	"-arch sm_100 -m 64 "



//--------------------- .note.nv.cuinfo           --------------------------
	.section	.note.nv.cuinfo,"",@"SHT_NOTE"
	.sectionflags	@"SHF_NOTE_NV_CUINFO"
        /*0018*/ 	.short	0x0002
        /*001a*/ 	.short	0x0064
        /*001c*/ 	.short	0x0082
	.zero		2


//--------------------- .nv.info                  --------------------------
	.section	.nv.info,"",@"SHT_CUDA_INFO"
	.align	4


	//----- nvinfo : EIATTR_REGCOUNT
	.align		4
        /*0000*/ 	.byte	0x04, 0x2f
        /*0002*/ 	.short	(.L_2 - .L_1)
	.align		4
.L_1:
        /*0004*/ 	.word	index@(_Z10fft_1d_rowPfiii)
        /*0008*/ 	.word	0x0000001a


	//----- nvinfo : EIATTR_FRAME_SIZE
	.align		4
.L_2:
        /*000c*/ 	.byte	0x04, 0x11
        /*000e*/ 	.short	(.L_4 - .L_3)
	.align		4
.L_3:
        /*0010*/ 	.word	index@($__internal_1_$__cuda_sm20_div_rn_f64_full)
        /*0014*/ 	.word	0x00000020


	//----- nvinfo : EIATTR_FRAME_SIZE
	.align		4
.L_4:
        /*0018*/ 	.byte	0x04, 0x11
        /*001a*/ 	.short	(.L_6 - .L_5)
	.align		4
.L_5:
        /*001c*/ 	.word	index@(_Z10fft_1d_rowPfiii)
        /*0020*/ 	.word	0x00000020


	//----- nvinfo : EIATTR_REGCOUNT
	.align		4
.L_6:
        /*0024*/ 	.byte	0x04, 0x2f
        /*0026*/ 	.short	(.L_8 - .L_7)
	.align		4
.L_7:
        /*0028*/ 	.word	index@(_Z13fft_1d_columnPfiii)
        /*002c*/ 	.word	0x0000001a


	//----- nvinfo : EIATTR_FRAME_SIZE
	.align		4
.L_8:
        /*0030*/ 	.byte	0x04, 0x11
        /*0032*/ 	.short	(.L_10 - .L_9)
	.align		4
.L_9:
        /*0034*/ 	.word	index@($__internal_0_$__cuda_sm20_div_rn_f64_full)
        /*0038*/ 	.word	0x00000020


	//----- nvinfo : EIATTR_FRAME_SIZE
	.align		4
.L_10:
        /*003c*/ 	.byte	0x04, 0x11
        /*003e*/ 	.short	(.L_12 - .L_11)
	.align		4
.L_11:
        /*0040*/ 	.word	index@(_Z13fft_1d_columnPfiii)
        /*0044*/ 	.word	0x00000020


	//----- nvinfo : EIATTR_MIN_STACK_SIZE
	.align		4
.L_12:
        /*0048*/ 	.byte	0x04, 0x12
        /*004a*/ 	.short	(.L_14 - .L_13)
	.align		4
.L_13:
        /*004c*/ 	.word	index@(_Z13fft_1d_columnPfiii)
        /*0050*/ 	.word	0x00000020


	//----- nvinfo : EIATTR_MIN_STACK_SIZE
	.align		4
.L_14:
        /*0054*/ 	.byte	0x04, 0x12
        /*0056*/ 	.short	(.L_16 - .L_15)
	.align		4
.L_15:
        /*0058*/ 	.word	index@(_Z10fft_1d_rowPfiii)
        /*005c*/ 	.word	0x00000020
.L_16:


//--------------------- .nv.compat                --------------------------
	.section	.nv.compat,"",@"SHT_CUDA_COMPAT_INFO"
	.align	4
        /*0000*/ 	.byte	0x02, 0x09, 0x00, 0x00, 0x02, 0x02, 0x01, 0x00, 0x02, 0x05, 0x05, 0x00, 0x03, 0x07, 0x01, 0x01
        /*0010*/ 	.byte	0x02, 0x03, 0x00, 0x00, 0x02, 0x06, 0x01, 0x00, 0x04, 0x0b, 0x08, 0x00, 0x01, 0x00, 0x00, 0x00
        /*0020*/ 	.byte	0x00, 0x00, 0x00, 0x00


//--------------------- .nv.info._Z13fft_1d_columnPfiii --------------------------
	.section	.nv.info._Z13fft_1d_columnPfiii,"",@"SHT_CUDA_INFO"
	.sectionflags	@""
	.align	4


	//----- nvinfo : EIATTR_CUDA_API_VERSION
	.align		4
        /*0000*/ 	.byte	0x04, 0x37
        /*0002*/ 	.short	(.L_18 - .L_17)
.L_17:
        /*0004*/ 	.word	0x00000082


	//----- nvinfo : EIATTR_KPARAM_INFO
	.align		4
.L_18:
        /*0008*/ 	.byte	0x04, 0x17
        /*000a*/ 	.short	(.L_20 - .L_19)
.L_19:
        /*000c*/ 	.word	0x00000000
        /*0010*/ 	.short	0x0003
        /*0012*/ 	.short	0x0010
        /*0014*/ 	.byte	0x00, 0xf0, 0x11, 0x00


	//----- nvinfo : EIATTR_KPARAM_INFO
	.align		4
.L_20:
        /*0018*/ 	.byte	0x04, 0x17
        /*001a*/ 	.short	(.L_22 - .L_21)
.L_21:
        /*001c*/ 	.word	0x00000000
        /*0020*/ 	.short	0x0002
        /*0022*/ 	.short	0x000c
        /*0024*/ 	.byte	0x00, 0xf0, 0x11, 0x00


	//----- nvinfo : EIATTR_KPARAM_INFO
	.align		4
.L_22:
        /*0028*/ 	.byte	0x04, 0x17
        /*002a*/ 	.short	(.L_24 - .L_23)
.L_23:
        /*002c*/ 	.word	0x00000000
        /*0030*/ 	.short	0x0001
        /*0032*/ 	.short	0x0008
        /*0034*/ 	.byte	0x00, 0xf0, 0x11, 0x00


	//----- nvinfo : EIATTR_KPARAM_INFO
	.align		4
.L_24:
        /*0038*/ 	.byte	0x04, 0x17
        /*003a*/ 	.short	(.L_26 - .L_25)
.L_25:
        /*003c*/ 	.word	0x00000000
        /*0040*/ 	.short	0x0000
        /*0042*/ 	.short	0x0000
        /*0044*/ 	.byte	0x00, 0xf5, 0x21, 0x00


	//----- nvinfo : EIATTR_SPARSE_MMA_MASK
	.align		4
.L_26:
        /*0048*/ 	.byte	0x03, 0x50
        /*004a*/ 	.short	0x0000


	//----- nvinfo : EIATTR_MAXREG_COUNT
	.align		4
        /*004c*/ 	.byte	0x03, 0x1b
        /*004e*/ 	.short	0x00ff


	//----- nvinfo : EIATTR_MERCURY_ISA_VERSION
	.align		4
        /*0050*/ 	.byte	0x03, 0x5f
        /*0052*/ 	.short	0x0101


	//----- nvinfo : EIATTR_VRC_CTA_INIT_COUNT
	.align		4
        /*0054*/ 	.byte	0x02, 0x4a
	.zero		1
	.zero		1


	//----- nvinfo : EIATTR_EXIT_INSTR_OFFSETS
	.align		4
        /*0058*/ 	.byte	0x04, 0x1c
        /*005a*/ 	.short	(.L_28 - .L_27)


	//   ....[0]....
.L_27:
        /*005c*/ 	.word	0x000000a0


	//   ....[1]....
        /*0060*/ 	.word	0x00000de0


	//----- nvinfo : EIATTR_CRS_STACK_SIZE
	.align		4
.L_28:
        /*0064*/ 	.byte	0x04, 0x1e
        /*0066*/ 	.short	(.L_30 - .L_29)
.L_29:
        /*0068*/ 	.word	0x00000000


	//----- nvinfo : EIATTR_CBANK_PARAM_SIZE
	.align		4
.L_30:
        /*006c*/ 	.byte	0x03, 0x19
        /*006e*/ 	.short	0x0014


	//----- nvinfo : EIATTR_PARAM_CBANK
	.align		4
        /*0070*/ 	.byte	0x04, 0x0a
        /*0072*/ 	.short	(.L_32 - .L_31)
	.align		4
.L_31:
        /*0074*/ 	.word	index@(.nv.constant0._Z13fft_1d_columnPfiii)
        /*0078*/ 	.short	0x0380
        /*007a*/ 	.short	0x0014


	//----- nvinfo : EIATTR_SW_WAR
	.align		4
.L_32:
        /*007c*/ 	.byte	0x04, 0x36
        /*007e*/ 	.short	(.L_34 - .L_33)
.L_33:
        /*0080*/ 	.word	0x00000008
.L_34:


//--------------------- .nv.info._Z10fft_1d_rowPfiii --------------------------
	.section	.nv.info._Z10fft_1d_rowPfiii,"",@"SHT_CUDA_INFO"
	.sectionflags	@""
	.align	4


	//----- nvinfo : EIATTR_CUDA_API_VERSION
	.align		4
        /*0000*/ 	.byte	0x04, 0x37
        /*0002*/ 	.short	(.L_36 - .L_35)
.L_35:
        /*0004*/ 	.word	0x00000082


	//----- nvinfo : EIATTR_KPARAM_INFO
	.align		4
.L_36:
        /*0008*/ 	.byte	0x04, 0x17
        /*000a*/ 	.short	(.L_38 - .L_37)
.L_37:
        /*000c*/ 	.word	0x00000000
        /*0010*/ 	.short	0x0003
        /*0012*/ 	.short	0x0010
        /*0014*/ 	.byte	0x00, 0xf0, 0x11, 0x00


	//----- nvinfo : EIATTR_KPARAM_INFO
	.align		4
.L_38:
        /*0018*/ 	.byte	0x04, 0x17
        /*001a*/ 	.short	(.L_40 - .L_39)
.L_39:
        /*001c*/ 	.word	0x00000000
        /*0020*/ 	.short	0x0002
        /*0022*/ 	.short	0x000c
        /*0024*/ 	.byte	0x00, 0xf0, 0x11, 0x00


	//----- nvinfo : EIATTR_KPARAM_INFO
	.align		4
.L_40:
        /*0028*/ 	.byte	0x04, 0x17
        /*002a*/ 	.short	(.L_42 - .L_41)
.L_41:
        /*002c*/ 	.word	0x00000000
        /*0030*/ 	.short	0x0001
        /*0032*/ 	.short	0x0008
        /*0034*/ 	.byte	0x00, 0xf0, 0x11, 0x00


	//----- nvinfo : EIATTR_KPARAM_INFO
	.align		4
.L_42:
        /*0038*/ 	.byte	0x04, 0x17
        /*003a*/ 	.short	(.L_44 - .L_43)
.L_43:
        /*003c*/ 	.word	0x00000000
        /*0040*/ 	.short	0x0000
        /*0042*/ 	.short	0x0000
        /*0044*/ 	.byte	0x00, 0xf5, 0x21, 0x00


	//----- nvinfo : EIATTR_SPARSE_MMA_MASK
	.align		4
.L_44:
        /*0048*/ 	.byte	0x03, 0x50
        /*004a*/ 	.short	0x0000


	//----- nvinfo : EIATTR_MAXREG_COUNT
	.align		4
        /*004c*/ 	.byte	0x03, 0x1b
        /*004e*/ 	.short	0x00ff


	//----- nvinfo : EIATTR_MERCURY_ISA_VERSION
	.align		4
        /*0050*/ 	.byte	0x03, 0x5f
        /*0052*/ 	.short	0x0101


	//----- nvinfo : EIATTR_VRC_CTA_INIT_COUNT
	.align		4
        /*0054*/ 	.byte	0x02, 0x4a
	.zero		1
	.zero		1


	//----- nvinfo : EIATTR_EXIT_INSTR_OFFSETS
	.align		4
        /*0058*/ 	.byte	0x04, 0x1c
        /*005a*/ 	.short	(.L_46 - .L_45)


	//   ....[0]....
.L_45:
        /*005c*/ 	.word	0x000000a0


	//   ....[1]....
        /*0060*/ 	.word	0x00000df0


	//----- nvinfo : EIATTR_CRS_STACK_SIZE
	.align		4
.L_46:
        /*0064*/ 	.byte	0x04, 0x1e
        /*0066*/ 	.short	(.L_48 - .L_47)
.L_47:
        /*0068*/ 	.word	0x00000000


	//----- nvinfo : EIATTR_CBANK_PARAM_SIZE
	.align		4
.L_48:
        /*006c*/ 	.byte	0x03, 0x19
        /*006e*/ 	.short	0x0014


	//----- nvinfo : EIATTR_PARAM_CBANK
	.align		4
        /*0070*/ 	.byte	0x04, 0x0a
        /*0072*/ 	.short	(.L_50 - .L_49)
	.align		4
.L_49:
        /*0074*/ 	.word	index@(.nv.constant0._Z10fft_1d_rowPfiii)
        /*0078*/ 	.short	0x0380
        /*007a*/ 	.short	0x0014


	//----- nvinfo : EIATTR_SW_WAR
	.align		4
.L_50:
        /*007c*/ 	.byte	0x04, 0x36
        /*007e*/ 	.short	(.L_52 - .L_51)
.L_51:
        /*0080*/ 	.word	0x00000008
.L_52:


//--------------------- .nv.callgraph             --------------------------
	.section	.nv.callgraph,"",@"SHT_CUDA_CALLGRAPH"
	.align	4
	.sectionentsize	8
	.align		4
        /*0000*/ 	.word	0x00000000
	.align		4
        /*0004*/ 	.word	0xffffffff
	.align		4
        /*0008*/ 	.word	0x00000000
	.align		4
        /*000c*/ 	.word	0xfffffffe
	.align		4
        /*0010*/ 	.word	0x00000000
	.align		4
        /*0014*/ 	.word	0xfffffffd
	.align		4
        /*0018*/ 	.word	0x00000000
	.align		4
        /*001c*/ 	.word	0xfffffffc


//--------------------- .nv.constant4             --------------------------
	.section	.nv.constant4,"a",@progbits
	.align	8
	.align		8
.nv.constant4:
        /*0000*/ 	.dword	__cudart_i2opi_f


//--------------------- .text._Z13fft_1d_columnPfiii --------------------------
	.section	.text._Z13fft_1d_columnPfiii,"ax",@progbits
	.align	128
        .global         _Z13fft_1d_columnPfiii
        .type           _Z13fft_1d_columnPfiii,@function
        .size           _Z13fft_1d_columnPfiii,(.L_x_28 - _Z13fft_1d_columnPfiii)
        .other          _Z13fft_1d_columnPfiii,@"STO_CUDA_ENTRY STV_DEFAULT"
_Z13fft_1d_columnPfiii:
.text._Z13fft_1d_columnPfiii:
[----:B------:R-:W0:Y:S01]  /*0000*/  LDC R1, c[0x0][0x37c] ;  /* 0x0000df00ff017b82 */ /* 0x000e220000000800 */
[----:B------:R-:W1:Y:S01]  /*0010*/  S2R R6, SR_TID.X ;  /* 0x0000000000067919 */ /* 0x000e620000002100 */
[----:B------:R-:W2:Y:S06]  /*0020*/  LDCU UR5, c[0x0][0x390] ;  /* 0x00007200ff0577ac */ /* 0x000eac0008000800 */
[----:B------:R-:W3:Y:S01]  /*0030*/  LDC R14, c[0x0][0x388] ;  /* 0x0000e200ff0e7b82 */ /* 0x000ee20000000800 */
[----:B0-----:R-:W-:Y:S01]  /*0040*/  VIADD R1, R1, 0xffffffe0 ;  /* 0xffffffe001017836 */ /* 0x001fe20000000000 */
[----:B------:R-:W3:Y:S01]  /*0050*/  S2R R7, SR_CTAID.X ;  /* 0x0000000000077919 */ /* 0x000ee20000002500 */
[----:B--2---:R-:W-:-:S04]  /*0060*/  ULEA.HI UR4, UR5, UR5, URZ, 0x1 ;  /* 0x0000000505047291 */ /* 0x004fc8000f8f08ff */
[----:B------:R-:W-:-:S06]  /*0070*/  USHF.R.S32.HI UR4, URZ, 0x1, UR4 ;  /* 0x00000001ff047899 */ /* 0x000fcc0008011404 */
[----:B-1----:R-:W-:-:S04]  /*0080*/  ISETP.GE.AND P0, PT, R6, UR4, PT ;  /* 0x0000000406007c0c */ /* 0x002fc8000bf06270 */
[----:B---3--:R-:W-:-:S13]  /*0090*/  ISETP.GE.OR P0, PT, R7, R14, P0 ;  /* 0x0000000e0700720c */ /* 0x008fda0000706670 */
[----:B------:R-:W-:Y:S05]  /*00a0*/  @P0 EXIT ;  /* 0x000000000000094d */ /* 0x000fea0003800000 */
[----:B------:R-:W0:Y:S01]  /*00b0*/  I2F.F64 R8, UR5 ;  /* 0x0000000500087d12 */ /* 0x000e220008201c00 */
[----:B------:R-:W-:Y:S01]  /*00c0*/  IMAD.MOV.U32 R2, RZ, RZ, 0x1 ;  /* 0x00000001ff027424 */ /* 0x000fe200078e00ff */
[----:B------:R-:W-:Y:S01]  /*00d0*/  UMOV UR6, 0x54442d18 ;  /* 0x54442d1800067882 */ /* 0x000fe20000000000 */
[----:B------:R-:W-:Y:S01]  /*00e0*/  UMOV UR7, 0x401921fb ;  /* 0x401921fb00077882 */ /* 0x000fe20000000000 */
[----:B------:R-:W-:Y:S01]  /*00f0*/  IMAD R0, R6, R14, RZ ;  /* 0x0000000e06007224 */ /* 0x000fe200078e02ff */
[----:B------:R-:W-:Y:S03]  /*0100*/  BSSY.RECONVERGENT B0, `(.L_x_0) ;  /* 0x0000018000007945 */ /* 0x000fe60003800200 */
[----:B------:R-:W1:Y:S01]  /*0110*/  I2F.F64.U32 R10, R6 ;  /* 0x00000006000a7312 */ /* 0x000e620000201800 */
[----:B------:R-:W-:-:S07]  /*0120*/  IMAD.SHL.U32 R0, R0, 0x2, RZ ;  /* 0x0000000200007824 */ /* 0x000fce00078e00ff */
[----:B0-----:R-:W0:Y:S01]  /*0130*/  MUFU.RCP64H R3, R9 ;  /* 0x0000000900037308 */ /* 0x001e220000001800 */
[----:B-1----:R-:W-:Y:S02]  /*0140*/  DMUL R10, R10, -UR6 ;  /* 0x800000060a0a7c28 */ /* 0x002fe40008000000 */
[----:B0-----:R-:W-:-:S08]  /*0150*/  DFMA R4, -R8, R2, 1 ;  /* 0x3ff000000804742b */ /* 0x001fd00000000102 */
[----:B------:R-:W-:Y:S01]  /*0160*/  FSETP.GEU.AND P1, PT, |R11|, 6.5827683646048100446e-37, PT ;  /* 0x036000000b00780b */ /* 0x000fe20003f2e200 */
[----:B------:R-:W-:-:S08]  /*0170*/  DFMA R4, R4, R4, R4 ;  /* 0x000000040404722b */ /* 0x000fd00000000004 */
[----:B------:R-:W-:-:S08]  /*0180*/  DFMA R4, R2, R4, R2 ;  /* 0x000000040204722b */ /* 0x000fd00000000002 */
[----:B------:R-:W-:-:S08]  /*0190*/  DFMA R2, -R8, R4, 1 ;  /* 0x3ff000000802742b */ /* 0x000fd00000000104 */
[----:B------:R-:W-:-:S08]  /*01a0*/  DFMA R2, R4, R2, R4 ;  /* 0x000000020402722b */ /* 0x000fd00000000004 */
[----:B------:R-:W-:-:S08]  /*01b0*/  DMUL R4, R10, R2 ;  /* 0x000000020a047228 */ /* 0x000fd00000000000 */
[----:B------:R-:W-:-:S08]  /*01c0*/  DFMA R12, -R8, R4, R10 ;  /* 0x00000004080c722b */ /* 0x000fd0000000010a */
[----:B------:R-:W-:Y:S01]  /*01d0*/  DFMA R2, R2, R12, R4 ;  /* 0x0000000c0202722b */ /* 0x000fe20000000004 */
[----:B------:R-:W-:Y:S02]  /*01e0*/  IMAD R5, R14, UR5, R7 ;  /* 0x000000050e057c24 */ /* 0x000fe4000f8e0207 */
[--C-:B------:R-:W-:Y:S02]  /*01f0*/  IMAD R7, R7, 0x2, R0.reuse ;  /* 0x0000000207077824 */ /* 0x100fe400078e0200 */
[----:B------:R-:W-:-:S05]  /*0200*/  IMAD R5, R5, 0x2, R0 ;  /* 0x0000000205057824 */ /* 0x000fca00078e0200 */
[----:B------:R-:W-:-:S05]  /*0210*/  FFMA R4, RZ, R9, R3 ;  /* 0x00000009ff047223 */ /* 0x000fca0000000003 */
[----:B------:R-:W-:-:S13]  /*0220*/  FSETP.GT.AND P0, PT, |R4|, 1.469367938527859385e-39, PT ;  /* 0x001000000400780b */ /* 0x000fda0003f04200 */
[----:B------:R-:W-:Y:S05]  /*0230*/  @P0 BRA P1, `(.L_x_1) ;  /* 0x0000000000100947 */ /* 0x000fea0000800000 */
[----:B------:R-:W-:-:S07]  /*0240*/  MOV R0, 0x260 ;  /* 0x0000026000007802 */ /* 0x000fce0000000f00 */
[----:B------:R-:W-:Y:S05]  /*0250*/  CALL.REL.NOINC `($__internal_0_$__cuda_sm20_div_rn_f64_full) ;  /* 0x0000000800e47944 */ /* 0x000fea0003c00000 */
[----:B------:R-:W-:Y:S02]  /*0260*/  IMAD.MOV.U32 R2, RZ, RZ, R16 ;  /* 0x000000ffff027224 */ /* 0x000fe400078e0010 */
[----:B------:R-:W-:-:S07]  /*0270*/  IMAD.MOV.U32 R3, RZ, RZ, R17 ;  /* 0x000000ffff037224 */ /* 0x000fce00078e0011 */
.L_x_1:
[----:B------:R-:W-:Y:S05]  /*0280*/  BSYNC.RECONVERGENT B0 ;  /* 0x0000000000007941 */ /* 0x000fea0003800200 */
.L_x_0:
[----:B------:R-:W0:Y:S01]  /*0290*/  F2F.F32.F64 R11, R2 ;  /* 0x00000002000b7310 */ /* 0x000e220000301000 */
[----:B------:R-:W1:Y:S01]  /*02a0*/  LDCU.64 UR6, c[0x0][0x358] ;  /* 0x00006b00ff0677ac */ /* 0x000e620008000a00 */
[----:B------:R-:W-:Y:S01]  /*02b0*/  BSSY.RECONVERGENT B0, `(.L_x_2) ;  /* 0x0000042000007945 */ /* 0x000fe20003800200 */
[C---:B0-----:R-:W-:Y:S01]  /*02c0*/  FMUL R0, R11.reuse, 0.63661974668502807617 ;  /* 0x3f22f9830b007820 */ /* 0x041fe20000400000 */
[----:B------:R-:W-:-:S05]  /*02d0*/  FSETP.GE.AND P0, PT, |R11|, 105615, PT ;  /* 0x47ce47800b00780b */ /* 0x000fca0003f06200 */
[----:B------:R-:W0:Y:S02]  /*02e0*/  F2I.NTZ R0, R0 ;  /* 0x0000000000007305 */ /* 0x000e240000203100 */
[----:B0-----:R-:W-:Y:S01]  /*02f0*/  I2FP.F32.S32 R10, R0 ;  /* 0x00000000000a7245 */ /* 0x001fe20000201400 */
[----:B------:R-:W-:-:S04]  /*0300*/  IMAD.MOV.U32 R12, RZ, RZ, R0 ;  /* 0x000000ffff0c7224 */ /* 0x000fc800078e0000 */
[----:B------:R-:W-:-:S04]  /*0310*/  FFMA R9, R10, -1.5707962512969970703, R11 ;  /* 0xbfc90fda0a097823 */ /* 0x000fc8000000000b */
[----:B------:R-:W-:-:S04]  /*0320*/  FFMA R9, R10, -7.5497894158615963534e-08, R9 ;  /* 0xb3a221680a097823 */ /* 0x000fc80000000009 */
[----:B------:R-:W-:-:S04]  /*0330*/  FFMA R10, R10, -5.3903029534742383927e-15, R9 ;  /* 0xa7c234c50a0a7823 */ /* 0x000fc80000000009 */
[----:B------:R-:W-:Y:S01]  /*0340*/  IMAD.MOV.U32 R4, RZ, RZ, R10 ;  /* 0x000000ffff047224 */ /* 0x000fe200078e000a */
[----:B-1----:R-:W-:Y:S06]  /*0350*/  @!P0 BRA `(.L_x_3) ;  /* 0x0000000000dc8947 */ /* 0x002fec0003800000 */
[----:B------:R-:W-:-:S13]  /*0360*/  FSETP.NEU.AND P0, PT, |R11|, +INF , PT ;  /* 0x7f8000000b00780b */ /* 0x000fda0003f0d200 */
[----:B------:R-:W-:Y:S01]  /*0370*/  @!P0 FMUL R4, RZ, R11 ;  /* 0x0000000bff048220 */ /* 0x000fe20000400000 */
[----:B------:R-:W-:Y:S01]  /*0380*/  @!P0 IMAD.MOV.U32 R0, RZ, RZ, RZ ;  /* 0x000000ffff008224 */ /* 0x000fe200078e00ff */
[----:B------:R-:W-:Y:S06]  /*0390*/  @!P0 BRA `(.L_x_3) ;  /* 0x0000000000cc8947 */ /* 0x000fec0003800000 */
[----:B------:R-:W-:Y:S01]  /*03a0*/  IMAD.SHL.U32 R2, R11, 0x100, RZ ;  /* 0x000001000b027824 */ /* 0x000fe200078e00ff */
[----:B------:R-:W0:Y:S01]  /*03b0*/  LDCU.64 UR8, c[0x4][URZ] ;  /* 0x01000000ff0877ac */ /* 0x000e220008000a00 */
[----:B------:R-:W-:Y:S02]  /*03c0*/  IMAD.MOV.U32 R6, RZ, RZ, RZ ;  /* 0x000000ffff067224 */ /* 0x000fe400078e00ff */
[----:B------:R-:W-:Y:S01]  /*03d0*/  IMAD.MOV.U32 R0, RZ, RZ, R1 ;  /* 0x000000ffff007224 */ /* 0x000fe200078e0001 */
[----:B------:R-:W-:Y:S01]  /*03e0*/  LOP3.LUT R15, R2, 0x80000000, RZ, 0xfc, !PT ;  /* 0x80000000020f7812 */ /* 0x000fe200078efcff */
[----:B------:R-:W-:Y:S01]  /*03f0*/  UMOV UR5, URZ ;  /* 0x000000ff00057c82 */ /* 0x000fe20008000000 */
[----:B------:R-:W-:-:S05]  /*0400*/  UMOV UR4, URZ ;  /* 0x000000ff00047c82 */ /* 0x000fca0008000000 */
.L_x_4:
[----:B0-----:R-:W-:Y:S02]  /*0410*/  IMAD.U32 R8, RZ, RZ, UR8 ;  /* 0x00000008ff087e24 */ /* 0x001fe4000f8e00ff */
[----:B------:R-:W-:-:S05]  /*0420*/  IMAD.U32 R9, RZ, RZ, UR9 ;  /* 0x00000009ff097e24 */ /* 0x000fca000f8e00ff */
[----:B------:R-:W2:Y:S01]  /*0430*/  LDG.E.CONSTANT R2, desc[UR6][R8.64] ;  /* 0x0000000608027981 */ /* 0x000ea2000c1e9900 */
[----:B------:R-:W-:Y:S02]  /*0440*/  UIADD3 UR8, UP0, UPT, UR8, 0x4, URZ ;  /* 0x0000000408087890 */ /* 0x000fe4000ff1e0ff */
[----:B------:R-:W-:Y:S02]  /*0450*/  UIADD3 UR4, UPT, UPT, UR4, 0x1, URZ ;  /* 0x0000000104047890 */ /* 0x000fe4000fffe0ff */
[----:B------:R-:W-:Y:S02]  /*0460*/  UIADD3.X UR9, UPT, UPT, URZ, UR9, URZ, UP0, !UPT ;  /* 0x00000009ff097290 */ /* 0x000fe400087fe4ff */
[----:B------:R-:W-:Y:S01]  /*0470*/  UISETP.NE.AND UP0, UPT, UR4, 0x6, UPT ;  /* 0x000000060400788c */ /* 0x000fe2000bf05270 */
[----:B--2---:R-:W-:-:S03]  /*0480*/  IMAD.WIDE.U32 R2, R2, R15, RZ ;  /* 0x0000000f02027225 */ /* 0x004fc600078e00ff */
[----:B------:R-:W-:-:S04]  /*0490*/  IADD3 R13, P0, PT, R2, R6, RZ ;  /* 0x00000006020d7210 */ /* 0x000fc80007f1e0ff */
[----:B------:R-:W-:Y:S01]  /*04a0*/  IADD3.X R6, PT, PT, R3, UR5, RZ, P0, !PT ;  /* 0x0000000503067c10 */ /* 0x000fe200087fe4ff */
[----:B------:R0:W-:Y:S02]  /*04b0*/  STL [R0], R13 ;  /* 0x0000000d00007387 */ /* 0x0001e40000100800 */
[----:B0-----:R-:W-:Y:S01]  /*04c0*/  VIADD R0, R0, 0x4 ;  /* 0x0000000400007836 */ /* 0x001fe20000000000 */
[----:B------:R-:W-:Y:S06]  /*04d0*/  BRA.U UP0, `(.L_x_4) ;  /* 0xfffffffd00cc7547 */ /* 0x000fec000b83ffff */
[----:B------:R-:W-:Y:S01]  /*04e0*/  SHF.R.U32.HI R4, RZ, 0x17, R11 ;  /* 0x00000017ff047819 */ /* 0x000fe2000001160b */
[----:B------:R0:W-:Y:S03]  /*04f0*/  STL [R1+0x18], R6 ;  /* 0x0000180601007387 */ /* 0x0001e60000100800 */
[C---:B------:R-:W-:Y:S02]  /*0500*/  LOP3.LUT R0, R4.reuse, 0xe0, RZ, 0xc0, !PT ;  /* 0x000000e004007812 */ /* 0x040fe400078ec0ff */
[----:B------:R-:W-:-:S03]  /*0510*/  LOP3.LUT P0, RZ, R4, 0x1f, RZ, 0xc0, !PT ;  /* 0x0000001f04ff7812 */ /* 0x000fc6000780c0ff */
[----:B------:R-:W-:-:S05]  /*0520*/  VIADD R0, R0, 0xffffff80 ;  /* 0xffffff8000007836 */ /* 0x000fca0000000000 */
[----:B------:R-:W-:-:S05]  /*0530*/  SHF.R.U32.HI R0, RZ, 0x5, R0 ;  /* 0x00000005ff007819 */ /* 0x000fca0000011600 */
[----:B------:R-:W-:-:S05]  /*0540*/  IMAD R13, R0, -0x4, R1 ;  /* 0xfffffffc000d7824 */ /* 0x000fca00078e0201 */
[----:B------:R-:W2:Y:S04]  /*0550*/  LDL R0, [R13+0x18] ;  /* 0x000018000d007983 */ /* 0x000ea80000100800 */
[----:B------:R-:W2:Y:S04]  /*0560*/  LDL R3, [R13+0x14] ;  /* 0x000014000d037983 */ /* 0x000ea80000100800 */
[----:B------:R-:W3:Y:S01]  /*0570*/  @P0 LDL R2, [R13+0x10] ;  /* 0x000010000d020983 */ /* 0x000ee20000100800 */
[----:B------:R-:W-:Y:S01]  /*0580*/  LOP3.LUT R4, R4, 0x1f, RZ, 0xc0, !PT ;  /* 0x0000001f04047812 */ /* 0x000fe200078ec0ff */
[----:B------:R-:W-:Y:S01]  /*0590*/  UMOV UR4, 0x54442d19 ;  /* 0x54442d1900047882 */ /* 0x000fe20000000000 */
[----:B------:R-:W-:-:S02]  /*05a0*/  UMOV UR5, 0x3bf921fb ;  /* 0x3bf921fb00057882 */ /* 0x000fc40000000000 */
[-C--:B--2---:R-:W-:Y:S02]  /*05b0*/  @P0 SHF.L.W.U32.HI R0, R3, R4.reuse, R0 ;  /* 0x0000000403000219 */ /* 0x084fe40000010e00 */
[----:B---3--:R-:W-:Y:S02]  /*05c0*/  @P0 SHF.L.W.U32.HI R3, R2, R4, R3 ;  /* 0x0000000402030219 */ /* 0x008fe40000010e03 */
[----:B------:R-:W-:Y:S02]  /*05d0*/  ISETP.GE.AND P0, PT, R11, RZ, PT ;  /* 0x000000ff0b00720c */ /* 0x000fe40003f06270 */
[C---:B------:R-:W-:Y:S01]  /*05e0*/  SHF.L.W.U32.HI R2, R3.reuse, 0x2, R0 ;  /* 0x0000000203027819 */ /* 0x040fe20000010e00 */
[----:B------:R-:W-:-:S03]  /*05f0*/  IMAD.SHL.U32 R3, R3, 0x4, RZ ;  /* 0x0000000403037824 */ /* 0x000fc600078e00ff */
[----:B------:R-:W-:-:S04]  /*0600*/  SHF.R.S32.HI R4, RZ, 0x1f, R2 ;  /* 0x0000001fff047819 */ /* 0x000fc80000011402 */
[C---:B------:R-:W-:Y:S02]  /*0610*/  LOP3.LUT R8, R4.reuse, R3, RZ, 0x3c, !PT ;  /* 0x0000000304087212 */ /* 0x040fe400078e3cff */
[----:B------:R-:W-:Y:S02]  /*0620*/  LOP3.LUT R9, R4, R2, RZ, 0x3c, !PT ;  /* 0x0000000204097212 */ /* 0x000fe400078e3cff */
[----:B------:R-:W-:Y:S02]  /*0630*/  SHF.R.U32.HI R3, RZ, 0x1e, R0 ;  /* 0x0000001eff037819 */ /* 0x000fe40000011600 */
[C---:B------:R-:W-:Y:S02]  /*0640*/  LOP3.LUT R4, R2.reuse, R11, RZ, 0x3c, !PT ;  /* 0x0000000b02047212 */ /* 0x040fe400078e3cff */
[----:B------:R-:W1:Y:S01]  /*0650*/  I2F.F64.S64 R8, R8 ;  /* 0x0000000800087312 */ /* 0x000e620000301c00 */
[----:B------:R-:W-:Y:S02]  /*0660*/  LEA.HI R0, R2, R3, RZ, 0x1 ;  /* 0x0000000302007211 */ /* 0x000fe400078f08ff */
[----:B------:R-:W-:-:S03]  /*0670*/  ISETP.GE.AND P1, PT, R4, RZ, PT ;  /* 0x000000ff0400720c */ /* 0x000fc60003f26270 */
[----:B------:R-:W-:-:S04]  /*0680*/  IMAD.MOV R2, RZ, RZ, -R0 ;  /* 0x000000ffff027224 */ /* 0x000fc800078e0a00 */
[----:B------:R-:W-:Y:S01]  /*0690*/  @!P0 IMAD.MOV.U32 R0, RZ, RZ, R2 ;  /* 0x000000ffff008224 */ /* 0x000fe200078e0002 */
[----:B-1----:R-:W-:-:S10]  /*06a0*/  DMUL R14, R8, UR4 ;  /* 0x00000004080e7c28 */ /* 0x002fd40008000000 */
[----:B------:R-:W1:Y:S02]  /*06b0*/  F2F.F32.F64 R14, R14 ;  /* 0x0000000e000e7310 */ /* 0x000e640000301000 */
[----:B01----:R-:W-:-:S07]  /*06c0*/  FSEL R4, -R14, R14, !P1 ;  /* 0x0000000e0e047208 */ /* 0x003fce0004800100 */
.L_x_3:
[----:B------:R-:W-:Y:S05]  /*06d0*/  BSYNC.RECONVERGENT B0 ;  /* 0x0000000000007941 */ /* 0x000fea0003800200 */
.L_x_2:
[----:B------:R-:W-:Y:S01]  /*06e0*/  LOP3.LUT R6, R0, 0x1, RZ, 0xc0, !PT ;  /* 0x0000000100067812 */ /* 0x000fe200078ec0ff */
[----:B------:R-:W-:Y:S02]  /*06f0*/  IMAD.MOV.U32 R14, RZ, RZ, 0x37cbac00 ;  /* 0x37cbac00ff0e7424 */ /* 0x000fe400078e00ff */
[----:B------:R-:W-:Y:S01]  /*0700*/  FMUL R3, R4, R4 ;  /* 0x0000000404037220 */ /* 0x000fe20000400000 */
[----:B------:R-:W-:Y:S01]  /*0710*/  VIADD R0, R0, 0x1 ;  /* 0x0000000100007836 */ /* 0x000fe20000000000 */
[----:B------:R-:W-:Y:S01]  /*0720*/  ISETP.NE.U32.AND P0, PT, R6, 0x1, PT ;  /* 0x000000010600780c */ /* 0x000fe20003f05070 */
[----:B------:R-:W-:Y:S02]  /*0730*/  IMAD.MOV.U32 R6, RZ, RZ, 0x3c0885e4 ;  /* 0x3c0885e4ff067424 */ /* 0x000fe400078e00ff */
[----:B------:R-:W-:Y:S01]  /*0740*/  FFMA R2, R3, R14, -0.0013887860113754868507 ;  /* 0xbab607ed03027423 */ /* 0x000fe2000000000e */
[----:B------:R-:W-:Y:S01]  /*0750*/  IMAD.MOV.U32 R9, RZ, RZ, 0x3e2aaaa8 ;  /* 0x3e2aaaa8ff097424 */ /* 0x000fe200078e00ff */
[----:B------:R-:W-:Y:S01]  /*0760*/  LOP3.LUT P1, RZ, R0, 0x2, RZ, 0xc0, !PT ;  /* 0x0000000200ff7812 */ /* 0x000fe2000782c0ff */
[----:B------:R-:W-:Y:S01]  /*0770*/  BSSY.RECONVERGENT B0, `(.L_x_5) ;  /* 0x0000043000007945 */ /* 0x000fe20003800200 */
[----:B------:R-:W-:-:S02]  /*0780*/  FSEL R6, R6, 0.041666727513074874878, !P0 ;  /* 0x3d2aaabb06067808 */ /* 0x000fc40004000000 */
[----:B------:R-:W-:Y:S02]  /*0790*/  FSEL R2, R2, -0.00019574658654164522886, P0 ;  /* 0xb94d415302027808 */ /* 0x000fe40000000000 */
[----:B------:R-:W-:Y:S02]  /*07a0*/  FSEL R0, R4, 1, !P0 ;  /* 0x3f80000004007808 */ /* 0x000fe40004000000 */
[----:B------:R-:W-:Y:S01]  /*07b0*/  FSEL R9, -R9, -0.4999999701976776123, !P0 ;  /* 0xbeffffff09097808 */ /* 0x000fe20004000100 */
[----:B------:R-:W-:Y:S01]  /*07c0*/  FFMA R2, R3, R2, R6 ;  /* 0x0000000203027223 */ /* 0x000fe20000000006 */
[----:B------:R-:W-:Y:S01]  /*07d0*/  FSETP.GE.AND P0, PT, |R11|, 105615, PT ;  /* 0x47ce47800b00780b */ /* 0x000fe20003f06200 */
[C---:B------:R-:W-:Y:S02]  /*07e0*/  FFMA R13, R3.reuse, R0, RZ ;  /* 0x00000000030d7223 */ /* 0x040fe400000000ff */
[----:B------:R-:W-:-:S04]  /*07f0*/  FFMA R2, R3, R2, R9 ;  /* 0x0000000203027223 */ /* 0x000fc80000000009 */
[----:B------:R-:W-:-:S04]  /*0800*/  FFMA R13, R13, R2, R0 ;  /* 0x000000020d0d7223 */ /* 0x000fc80000000000 */
[----:B------:R-:W-:Y:S02]  /*0810*/  @P1 FADD R13, RZ, -R13 ;  /* 0x8000000dff0d1221 */ /* 0x000fe40000000000 */
[----:B------:R-:W-:Y:S05]  /*0820*/  @!P0 BRA `(.L_x_6) ;  /* 0x0000000000dc8947 */ /* 0x000fea0003800000 */
        /* <DEDUP_REMOVED lines=11> */
.L_x_7:
        /* <DEDUP_REMOVED lines=25> */
[----:B------:R-:W-:Y:S01]  /*0a70*/  UMOV UR5, 0x3bf921fb ;  /* 0x3bf921fb00057882 */ /* 0x000fe20000000000 */
[----:B------:R-:W-:-:S02]  /*0a80*/  ISETP.GE.AND P1, PT, R11, RZ, PT ;  /* 0x000000ff0b00720c */ /* 0x000fc40003f26270 */
[-C--:B--2---:R-:W-:Y:S02]  /*0a90*/  @P0 SHF.L.W.U32.HI R0, R3, R4.reuse, R0 ;  /* 0x0000000403000219 */ /* 0x084fe40000010e00 */
[----:B---3--:R-:W-:-:S04]  /*0aa0*/  @P0 SHF.L.W.U32.HI R3, R2, R4, R3 ;  /* 0x0000000402030219 */ /* 0x008fc80000010e03 */
[C---:B------:R-:W-:Y:S01]  /*0ab0*/  SHF.L.W.U32.HI R2, R3.reuse, 0x2, R0 ;  /* 0x0000000203027819 */ /* 0x040fe20000010e00 */
[----:B------:R-:W-:-:S03]  /*0ac0*/  IMAD.SHL.U32 R3, R3, 0x4, RZ ;  /* 0x0000000403037824 */ /* 0x000fc600078e00ff */
[----:B------:R-:W-:Y:S02]  /*0ad0*/  SHF.R.S32.HI R4, RZ, 0x1f, R2 ;  /* 0x0000001fff047819 */ /* 0x000fe40000011402 */
[----:B------:R-:W-:Y:S02]  /*0ae0*/  LOP3.LUT R11, R2, R11, RZ, 0x3c, !PT ;  /* 0x0000000b020b7212 */ /* 0x000fe400078e3cff */
[C---:B------:R-:W-:Y:S02]  /*0af0*/  LOP3.LUT R8, R4.reuse, R3, RZ, 0x3c, !PT ;  /* 0x0000000304087212 */ /* 0x040fe400078e3cff */
[----:B------:R-:W-:Y:S02]  /*0b00*/  LOP3.LUT R9, R4, R2, RZ, 0x3c, !PT ;  /* 0x0000000204097212 */ /* 0x000fe400078e3cff */
[----:B------:R-:W-:Y:S02]  /*0b10*/  SHF.R.U32.HI R3, RZ, 0x1e, R0 ;  /* 0x0000001eff037819 */ /* 0x000fe40000011600 */
[----:B------:R-:W-:-:S02]  /*0b20*/  ISETP.GE.AND P0, PT, R11, RZ, PT ;  /* 0x000000ff0b00720c */ /* 0x000fc40003f06270 */
[----:B------:R-:W1:Y:S01]  /*0b30*/  I2F.F64.S64 R8, R8 ;  /* 0x0000000800087312 */ /* 0x000e620000301c00 */
[----:B------:R-:W-:-:S05]  /*0b40*/  LEA.HI R12, R2, R3, RZ, 0x1 ;  /* 0x00000003020c7211 */ /* 0x000fca00078f08ff */
[----:B------:R-:W-:-:S04]  /*0b50*/  IMAD.MOV R0, RZ, RZ, -R12 ;  /* 0x000000ffff007224 */ /* 0x000fc800078e0a0c */
[----:B------:R-:W-:Y:S01]  /*0b60*/  @!P1 IMAD.MOV.U32 R12, RZ, RZ, R0 ;  /* 0x000000ffff0c9224 */ /* 0x000fe200078e0000 */
[----:B-1----:R-:W-:-:S10]  /*0b70*/  DMUL R16, R8, UR4 ;  /* 0x0000000408107c28 */ /* 0x002fd40008000000 */
[----:B------:R-:W1:Y:S02]  /*0b80*/  F2F.F32.F64 R16, R16 ;  /* 0x0000001000107310 */ /* 0x000e640000301000 */
[----:B01----:R-:W-:-:S07]  /*0b90*/  FSEL R10, -R16, R16, !P0 ;  /* 0x00000010100a7208 */ /* 0x003fce0004000100 */
.L_x_6:
[----:B------:R-:W-:Y:S05]  /*0ba0*/  BSYNC.RECONVERGENT B0 ;  /* 0x0000000000007941 */ /* 0x000fea0003800200 */
.L_x_5:
[----:B------:R-:W0:Y:S02]  /*0bb0*/  LDC.64 R18, c[0x0][0x380] ;  /* 0x0000e000ff127b82 */ /* 0x000e240000000a00 */
[----:B0-----:R-:W-:-:S05]  /*0bc0*/  IMAD.WIDE R2, R5, 0x4, R18 ;  /* 0x0000000405027825 */ /* 0x001fca00078e0212 */
[----:B------:R-:W2:Y:S01]  /*0bd0*/  LDG.E R8, desc[UR6][R2.64+0x4] ;  /* 0x0000040602087981 */ /* 0x000ea2000c1e1900 */
[----:B------:R-:W-:-:S03]  /*0be0*/  IMAD.WIDE.U32 R4, R7, 0x4, R18 ;  /* 0x0000000407047825 */ /* 0x000fc600078e0012 */
[----:B------:R-:W3:Y:S04]  /*0bf0*/  LDG.E R16, desc[UR6][R2.64] ;  /* 0x0000000602107981 */ /* 0x000ee8000c1e1900 */
[----:B------:R-:W4:Y:S04]  /*0c00*/  LDG.E R7, desc[UR6][R4.64] ;  /* 0x0000000604077981 */ /* 0x000f28000c1e1900 */
[----:B------:R-:W5:Y:S01]  /*0c10*/  LDG.E R6, desc[UR6][R4.64+0x4] ;  /* 0x0000040604067981 */ /* 0x000f62000c1e1900 */
[----:B------:R-:W-:Y:S01]  /*0c20*/  LOP3.LUT R0, R12, 0x1, RZ, 0xc0, !PT ;  /* 0x000000010c007812 */ /* 0x000fe200078ec0ff */
[----:B------:R-:W-:Y:S01]  /*0c30*/  FMUL R9, R10, R10 ;  /* 0x0000000a0a097220 */ /* 0x000fe20000400000 */
[----:B------:R-:W-:Y:S01]  /*0c40*/  IMAD.MOV.U32 R11, RZ, RZ, 0x3effffff ;  /* 0x3effffffff0b7424 */ /* 0x000fe200078e00ff */
[----:B------:R-:W-:-:S02]  /*0c50*/  LOP3.LUT P1, RZ, R12, 0x2, RZ, 0xc0, !PT ;  /* 0x000000020cff7812 */ /* 0x000fc4000782c0ff */
[----:B------:R-:W-:Y:S01]  /*0c60*/  ISETP.NE.U32.AND P0, PT, R0, 0x1, PT ;  /* 0x000000010000780c */ /* 0x000fe20003f05070 */
[----:B------:R-:W-:Y:S01]  /*0c70*/  FFMA R14, R9, R14, -0.0013887860113754868507 ;  /* 0xbab607ed090e7423 */ /* 0x000fe2000000000e */
[----:B------:R-:W-:Y:S02]  /*0c80*/  IMAD.MOV.U32 R0, RZ, RZ, 0x3d2aaabb ;  /* 0x3d2aaabbff007424 */ /* 0x000fe400078e00ff */
[----:B------:R-:W-:Y:S02]  /*0c90*/  FSEL R11, -R11, -0.16666662693023681641, !P0 ;  /* 0xbe2aaaa80b0b7808 */ /* 0x000fe40004000100 */
[----:B------:R-:W-:Y:S02]  /*0ca0*/  FSEL R14, R14, -0.00019574658654164522886, !P0 ;  /* 0xb94d41530e0e7808 */ /* 0x000fe40004000000 */
[----:B------:R-:W-:-:S05]  /*0cb0*/  FSEL R0, R0, 0.0083327032625675201416, !P0 ;  /* 0x3c0885e400007808 */ /* 0x000fca0004000000 */
[----:B------:R-:W-:Y:S01]  /*0cc0*/  FFMA R14, R9, R14, R0 ;  /* 0x0000000e090e7223 */ /* 0x000fe20000000000 */
[----:B------:R-:W-:-:S03]  /*0cd0*/  FSEL R0, R10, 1, P0 ;  /* 0x3f8000000a007808 */ /* 0x000fc60000000000 */
[C---:B------:R-:W-:Y:S02]  /*0ce0*/  FFMA R11, R9.reuse, R14, R11 ;  /* 0x0000000e090b7223 */ /* 0x040fe4000000000b */
[----:B------:R-:W-:-:S04]  /*0cf0*/  FFMA R9, R9, R0, RZ ;  /* 0x0000000009097223 */ /* 0x000fc800000000ff */
[----:B------:R-:W-:-:S04]  /*0d00*/  FFMA R9, R9, R11, R0 ;  /* 0x0000000b09097223 */ /* 0x000fc80000000000 */
[----:B------:R-:W-:-:S04]  /*0d10*/  @P1 FADD R9, RZ, -R9 ;  /* 0x80000009ff091221 */ /* 0x000fc80000000000 */
[C---:B--2---:R-:W-:Y:S01]  /*0d20*/  FMUL R0, R9.reuse, R8 ;  /* 0x0000000809007220 */ /* 0x044fe20000400000 */
[----:B---3--:R-:W-:-:S03]  /*0d30*/  FMUL R9, R9, R16 ;  /* 0x0000001009097220 */ /* 0x008fc60000400000 */
[C---:B------:R-:W-:Y:S01]  /*0d40*/  FFMA R0, R13.reuse, R16, -R0 ;  /* 0x000000100d007223 */ /* 0x040fe20000000800 */
[----:B------:R-:W-:-:S03]  /*0d50*/  FFMA R9, R13, R8, R9 ;  /* 0x000000080d097223 */ /* 0x000fc60000000009 */
[C-C-:B----4-:R-:W-:Y:S01]  /*0d60*/  FADD R11, R7.reuse, R0.reuse ;  /* 0x00000000070b7221 */ /* 0x150fe20000000000 */
[----:B------:R-:W-:Y:S01]  /*0d70*/  FADD R7, R7, -R0 ;  /* 0x8000000007077221 */ /* 0x000fe20000000000 */
[C-C-:B-----5:R-:W-:Y:S01]  /*0d80*/  FADD R13, R6.reuse, R9.reuse ;  /* 0x00000009060d7221 */ /* 0x160fe20000000000 */
[----:B------:R-:W-:Y:S02]  /*0d90*/  FADD R9, R6, -R9 ;  /* 0x8000000906097221 */ /* 0x000fe40000000000 */
[----:B------:R-:W-:Y:S04]  /*0da0*/  STG.E desc[UR6][R4.64], R11 ;  /* 0x0000000b04007986 */ /* 0x000fe8000c101906 */
[----:B------:R-:W-:Y:S04]  /*0db0*/  STG.E desc[UR6][R4.64+0x4], R13 ;  /* 0x0000040d04007986 */ /* 0x000fe8000c101906 */
[----:B------:R-:W-:Y:S04]  /*0dc0*/  STG.E desc[UR6][R2.64], R7 ;  /* 0x0000000702007986 */ /* 0x000fe8000c101906 */
[----:B------:R-:W-:Y:S01]  /*0dd0*/  STG.E desc[UR6][R2.64+0x4], R9 ;  /* 0x0000040902007986 */ /* 0x000fe2000c101906 */
[----:B------:R-:W-:Y:S05]  /*0de0*/  EXIT ;  /* 0x000000000000794d */ /* 0x000fea0003800000 */
        .weak           $__internal_0_$__cuda_sm20_div_rn_f64_full
        .type           $__internal_0_$__cuda_sm20_div_rn_f64_full,@function
        .size           $__internal_0_$__cuda_sm20_div_rn_f64_full,(.L_x_28 - $__internal_0_$__cuda_sm20_div_rn_f64_full)
$__internal_0_$__cuda_sm20_div_rn_f64_full:
[C---:B------:R-:W-:Y:S01]  /*0df0*/  FSETP.GEU.AND P0, PT, |R9|.reuse, 1.469367938527859385e-39, PT ;  /* 0x001000000900780b */ /* 0x040fe20003f0e200 */
[----:B------:R-:W-:Y:S01]  /*0e00*/  IMAD.MOV.U32 R12, RZ, RZ, 0x1 ;  /* 0x00000001ff0c7424 */ /* 0x000fe200078e00ff */
[----:B------:R-:W-:Y:S01]  /*0e10*/  LOP3.LUT R2, R9, 0x800fffff, RZ, 0xc0, !PT ;  /* 0x800fffff09027812 */ /* 0x000fe200078ec0ff */
[----:B------:R-:W-:Y:S01]  /*0e20*/  IMAD.MOV.U32 R6, RZ, RZ, 0x1ca00000 ;  /* 0x1ca00000ff067424 */ /* 0x000fe200078e00ff */
[C---:B------:R-:W-:Y:S01]  /*0e30*/  FSETP.GEU.AND P2, PT, |R11|.reuse, 1.469367938527859385e-39, PT ;  /* 0x001000000b00780b */ /* 0x040fe20003f4e200 */
[----:B------:R-:W-:Y:S01]  /*0e40*/  BSSY.RECONVERGENT B1, `(.L_x_8) ;  /* 0x0000053000017945 */ /* 0x000fe20003800200 */
[----:B------:R-:W-:Y:S01]  /*0e50*/  LOP3.LUT R3, R2, 0x3ff00000, RZ, 0xfc, !PT ;  /* 0x3ff0000002037812 */ /* 0x000fe200078efcff */
[----:B------:R-:W-:Y:S01]  /*0e60*/  IMAD.MOV.U32 R2, RZ, RZ, R8 ;  /* 0x000000ffff027224 */ /* 0x000fe200078e0008 */
[----:B------:R-:W-:-:S05]  /*0e70*/  LOP3.LUT R4, R11, 0x7ff00000, RZ, 0xc0, !PT ;  /* 0x7ff000000b047812 */ /* 0x000fca00078ec0ff */
[----:B------:R-:W-:-:S04]  /*0e80*/  @!P0 DMUL R2, R8, 8.98846567431157953865e+307 ;  /* 0x7fe0000008028828 */ /* 0x000fc80000000000 */
[----:B------:R-:W-:Y:S01]  /*0e90*/  @!P2 LOP3.LUT R19, R9, 0x7ff00000, RZ, 0xc0, !PT ;  /* 0x7ff000000913a812 */ /* 0x000fe200078ec0ff */
[----:B------:R-:W-:Y:S01]  /*0ea0*/  @!P2 IMAD.MOV.U32 R18, RZ, RZ, RZ ;  /* 0x000000ffff12a224 */ /* 0x000fe200078e00ff */
[----:B------:R-:W0:Y:S02]  /*0eb0*/  MUFU.RCP64H R13, R3 ;  /* 0x00000003000d7308 */ /* 0x000e240000001800 */
[----:B------:R-:W-:-:S04]  /*0ec0*/  @!P2 ISETP.GE.U32.AND P3, PT, R4, R19, PT ;  /* 0x000000130400a20c */ /* 0x000fc80003f66070 */
[----:B------:R-:W-:-:S04]  /*0ed0*/  @!P2 SEL R19, R6, 0x63400000, !P3 ;  /* 0x634000000613a807 */ /* 0x000fc80005800000 */
[----:B------:R-:W-:-:S04]  /*0ee0*/  @!P2 LOP3.LUT R19, R19, 0x80000000, R11, 0xf8, !PT ;  /* 0x800000001313a812 */ /* 0x000fc800078ef80b */
[----:B------:R-:W-:Y:S01]  /*0ef0*/  @!P2 LOP3.LUT R19, R19, 0x100000, RZ, 0xfc, !PT ;  /* 0x001000001313a812 */ /* 0x000fe200078efcff */
[----:B0-----:R-:W-:-:S08]  /*0f00*/  DFMA R14, R12, -R2, 1 ;  /* 0x3ff000000c0e742b */ /* 0x001fd00000000802 */
[----:B------:R-:W-:Y:S01]  /*0f10*/  DFMA R16, R14, R14, R14 ;  /* 0x0000000e0e10722b */ /* 0x000fe2000000000e */
[----:B------:R-:W-:-:S04]  /*0f20*/  LOP3.LUT R15, R9, 0x7ff00000, RZ, 0xc0, !PT ;  /* 0x7ff00000090f7812 */ /* 0x000fc800078ec0ff */
[----:B------:R-:W-:-:S03]  /*0f30*/  ISETP.GE.U32.AND P1, PT, R4, R15, PT ;  /* 0x0000000f0400720c */ /* 0x000fc60003f26070 */
[----:B------:R-:W-:Y:S01]  /*0f40*/  DFMA R16, R12, R16, R12 ;  /* 0x000000100c10722b */ /* 0x000fe2000000000c */
[----:B------:R-:W-:Y:S01]  /*0f50*/  SEL R13, R6, 0x63400000, !P1 ;  /* 0x63400000060d7807 */ /* 0x000fe20004800000 */
[----:B------:R-:W-:-:S03]  /*0f60*/  IMAD.MOV.U32 R12, RZ, RZ, R10 ;  /* 0x000000ffff0c7224 */ /* 0x000fc600078e000a */
[----:B------:R-:W-:-:S03]  /*0f70*/  LOP3.LUT R13, R13, 0x800fffff, R11, 0xf8, !PT ;  /* 0x800fffff0d0d7812 */ /* 0x000fc600078ef80b */
[----:B------:R-:W-:-:S03]  /*0f80*/  DFMA R20, R16, -R2, 1 ;  /* 0x3ff000001014742b */ /* 0x000fc60000000802 */
[----:B------:R-:W-:-:S05]  /*0f90*/  @!P2 DFMA R12, R12, 2, -R18 ;  /* 0x400000000c0ca82b */ /* 0x000fca0000000812 */
[----:B------:R-:W-:Y:S01]  /*0fa0*/  DFMA R16, R16, R20, R16 ;  /* 0x000000141010722b */ /* 0x000fe20000000010 */
[----:B------:R-:W-:Y:S02]  /*0fb0*/  IMAD.MOV.U32 R21, RZ, RZ, R4 ;  /* 0x000000ffff157224 */ /* 0x000fe400078e0004 */
[----:B------:R-:W-:Y:S01]  /*0fc0*/  IMAD.MOV.U32 R20, RZ, RZ, R15 ;  /* 0x000000ffff147224 */ /* 0x000fe200078e000f */
[----:B------:R-:W-:Y:S02]  /*0fd0*/  @!P0 LOP3.LUT R20, R3, 0x7ff00000, RZ, 0xc0, !PT ;  /* 0x7ff0000003148812 */ /* 0x000fe400078ec0ff */
[----:B------:R-:W-:Y:S02]  /*0fe0*/  @!P2 LOP3.LUT R21, R13, 0x7ff00000, RZ, 0xc0, !PT ;  /* 0x7ff000000d15a812 */ /* 0x000fe400078ec0ff */
[----:B------:R-:W-:Y:S01]  /*0ff0*/  DMUL R18, R16, R12 ;  /* 0x0000000c10127228 */ /* 0x000fe20000000000 */
[----:B------:R-:W-:Y:S02]  /*1000*/  VIADD R23, R20, 0xffffffff ;  /* 0xffffffff14177836 */ /* 0x000fe40000000000 */
[----:B------:R-:W-:-:S05]  /*1010*/  VIADD R22, R21, 0xffffffff ;  /* 0xffffffff15167836 */ /* 0x000fca0000000000 */
[----:B------:R-:W-:Y:S01]  /*1020*/  DFMA R14, R18, -R2, R12 ;  /* 0x80000002120e722b */ /* 0x000fe2000000000c */
[----:B------:R-:W-:-:S04]  /*1030*/  ISETP.GT.U32.AND P0, PT, R22, 0x7feffffe, PT ;  /* 0x7feffffe1600780c */ /* 0x000fc80003f04070 */
[----:B------:R-:W-:-:S03]  /*1040*/  ISETP.GT.U32.OR P0, PT, R23, 0x7feffffe, P0 ;  /* 0x7feffffe1700780c */ /* 0x000fc60000704470 */
[----:B------:R-:W-:-:S10]  /*1050*/  DFMA R14, R16, R14, R18 ;  /* 0x0000000e100e722b */ /* 0x000fd40000000012 */
[----:B------:R-:W-:Y:S05]  /*1060*/  @P0 BRA `(.L_x_9) ;  /* 0x00000000006c0947 */ /* 0x000fea0003800000 */
[----:B------:R-:W-:-:S04]  /*1070*/  LOP3.LUT R11, R9, 0x7ff00000, RZ, 0xc0, !PT ;  /* 0x7ff00000090b7812 */ /* 0x000fc800078ec0ff */
[CC--:B------:R-:W-:Y:S02]  /*1080*/  VIADDMNMX R10, R4.reuse, -R11.reuse, 0xb9600000, !PT ;  /* 0xb9600000040a7446 */ /* 0x0c0fe4000780090b */
[----:B------:R-:W-:Y:S02]  /*1090*/  ISETP.GE.U32.AND P0, PT, R4, R11, PT ;  /* 0x0000000b0400720c */ /* 0x000fe40003f06070 */
[----:B------:R-:W-:Y:S02]  /*10a0*/  VIMNMX R10, PT, PT, R10, 0x46a00000, PT ;  /* 0x46a000000a0a7848 */ /* 0x000fe40003fe0100 */
[----:B------:R-:W-:-:S05]  /*10b0*/  SEL R11, R6, 0x63400000, !P0 ;  /* 0x63400000060b7807 */ /* 0x000fca0004000000 */
[----:B------:R-:W-:Y:S02]  /*10c0*/  IMAD.IADD R4, R10, 0x1, -R11 ;  /* 0x000000010a047824 */ /* 0x000fe400078e0a0b */
[----:B------:R-:W-:Y:S02]  /*10d0*/  IMAD.MOV.U32 R10, RZ, RZ, RZ ;  /* 0x000000ffff0a7224 */ /* 0x000fe400078e00ff */
[----:B------:R-:W-:-:S06]  /*10e0*/  VIADD R11, R4, 0x7fe00000 ;  /* 0x7fe00000040b7836 */ /* 0x000fcc0000000000 */
[----:B------:R-:W-:-:S10]  /*10f0*/  DMUL R16, R14, R10 ;  /* 0x0000000a0e107228 */ /* 0x000fd40000000000 */
[----:B------:R-:W-:-:S13]  /*1100*/  FSETP.GTU.AND P0, PT, |R17|, 1.469367938527859385e-39, PT ;  /* 0x001000001100780b */ /* 0x000fda0003f0c200 */
[----:B------:R-:W-:Y:S05]  /*1110*/  @P0 BRA `(.L_x_10) ;  /* 0x0000000000940947 */ /* 0x000fea0003800000 */
[----:B------:R-:W-:Y:S01]  /*1120*/  DFMA R2, R14, -R2, R12 ;  /* 0x800000020e02722b */ /* 0x000fe2000000000c */
[----:B------:R-:W-:-:S09]  /*1130*/  IMAD.MOV.U32 R10, RZ, RZ, RZ ;  /* 0x000000ffff0a7224 */ /* 0x000fd200078e00ff */
[C---:B------:R-:W-:Y:S02]  /*1140*/  FSETP.NEU.AND P0, PT, R3.reuse, RZ, PT ;  /* 0x000000ff0300720b */ /* 0x040fe40003f0d000 */
[----:B------:R-:W-:-:S04]  /*1150*/  LOP3.LUT R9, R3, 0x80000000, R9, 0x48, !PT ;  /* 0x8000000003097812 */ /* 0x000fc800078e4809 */
[----:B------:R-:W-:-:S07]  /*1160*/  LOP3.LUT R11, R9, R11, RZ, 0xfc, !PT ;  /* 0x0000000b090b7212 */ /* 0x000fce00078efcff */
[----:B------:R-:W-:Y:S05]  /*1170*/  @!P0 BRA `(.L_x_10) ;  /* 0x00000000007c8947 */ /* 0x000fea0003800000 */
[----:B------:R-:W-:Y:S01]  /*1180*/  IMAD.MOV R3, RZ, RZ, -R4 ;  /* 0x000000ffff037224 */ /* 0x000fe200078e0a04 */
[----:B------:R-:W-:Y:S01]  /*1190*/  DMUL.RP R10, R14, R10 ;  /* 0x0000000a0e0a7228 */ /* 0x000fe20000008000 */
[----:B------:R-:W-:-:S06]  /*11a0*/  IMAD.MOV.U32 R2, RZ, RZ, RZ ;  /* 0x000000ffff027224 */ /* 0x000fcc00078e00ff */
[----:B------:R-:W-:-:S03]  /*11b0*/  DFMA R2, R16, -R2, R14 ;  /* 0x800000021002722b */ /* 0x000fc6000000000e */
[----:B------:R-:W-:-:S03]  /*11c0*/  LOP3.LUT R9, R11, R9, RZ, 0x3c, !PT ;  /* 0x000000090b097212 */ /* 0x000fc600078e3cff */
[----:B------:R-:W-:-:S04]  /*11d0*/  IADD3 R2, PT, PT, -R4, -0x43300000, RZ ;  /* 0xbcd0000004027810 */ /* 0x000fc80007ffe1ff */
[----:B------:R-:W-:-:S04]  /*11e0*/  FSETP.NEU.AND P0, PT, |R3|, R2, PT ;  /* 0x000000020300720b */ /* 0x000fc80003f0d200 */
[----:B------:R-:W-:Y:S02]  /*11f0*/  FSEL R16, R10, R16, !P0 ;  /* 0x000000100a107208 */ /* 0x000fe40004000000 */
[----:B------:R-:W-:Y:S01]  /*1200*/  FSEL R17, R9, R17, !P0 ;  /* 0x0000001109117208 */ /* 0x000fe20004000000 */
[----:B------:R-:W-:Y:S06]  /*1210*/  BRA `(.L_x_10) ;  /* 0x0000000000547947 */ /* 0x000fec0003800000 */
.L_x_9:
[----:B------:R-:W-:-:S14]  /*1220*/  DSETP.NAN.AND P0, PT, R10, R10, PT ;  /* 0x0000000a0a00722a */ /* 0x000fdc0003f08000 */
[----:B------:R-:W-:Y:S05]  /*1230*/  @P0 BRA `(.L_x_11) ;  /* 0x0000000000440947 */ /* 0x000fea0003800000 */
[----:B------:R-:W-:-:S14]  /*1240*/  DSETP.NAN.AND P0, PT, R8, R8, PT ;  /* 0x000000080800722a */ /* 0x000fdc0003f08000 */
[----:B------:R-:W-:Y:S05]  /*1250*/  @P0 BRA `(.L_x_12) ;  /* 0x0000000000300947 */ /* 0x000fea0003800000 */
[----:B------:R-:W-:Y:S01]  /*1260*/  ISETP.NE.AND P0, PT, R21, R20, PT ;  /* 0x000000141500720c */ /* 0x000fe20003f05270 */
[----:B------:R-:W-:Y:S02]  /*1270*/  IMAD.MOV.U32 R16, RZ, RZ, 0x0 ;  /* 0x00000000ff107424 */ /* 0x000fe400078e00ff */
[----:B------:R-:W-:-:S10]  /*1280*/  IMAD.MOV.U32 R17, RZ, RZ, -0x80000 ;  /* 0xfff80000ff117424 */ /* 0x000fd400078e00ff */
[----:B------:R-:W-:Y:S05]  /*1290*/  @!P0 BRA `(.L_x_10) ;  /* 0x0000000000348947 */ /* 0x000fea0003800000 */
[----:B------:R-:W-:Y:S02]  /*12a0*/  ISETP.NE.AND P0, PT, R21, 0x7ff00000, PT ;  /* 0x7ff000001500780c */ /* 0x000fe40003f05270 */
[----:B------:R-:W-:Y:S02]  /*12b0*/  LOP3.LUT R17, R11, 0x80000000, R9, 0x48, !PT ;  /* 0x800000000b117812 */ /* 0x000fe400078e4809 */
[----:B------:R-:W-:-:S13]  /*12c0*/  ISETP.EQ.OR P0, PT, R20, RZ, !P0 ;  /* 0x000000ff1400720c */ /* 0x000fda0004702670 */
[----:B------:R-:W-:Y:S01]  /*12d0*/  @P0 LOP3.LUT R2, R17, 0x7ff00000, RZ, 0xfc, !PT ;  /* 0x7ff0000011020812 */ /* 0x000fe200078efcff */
[----:B------:R-:W-:Y:S02]  /*12e0*/  @!P0 IMAD.MOV.U32 R16, RZ, RZ, RZ ;  /* 0x000000ffff108224 */ /* 0x000fe400078e00ff */
[----:B------:R-:W-:Y:S02]  /*12f0*/  @P0 IMAD.MOV.U32 R16, RZ, RZ, RZ ;  /* 0x000000ffff100224 */ /* 0x000fe400078e00ff */
[----:B------:R-:W-:Y:S01]  /*1300*/  @P0 IMAD.MOV.U32 R17, RZ, RZ, R2 ;  /* 0x000000ffff110224 */ /* 0x000fe200078e0002 */
[----:B------:R-:W-:Y:S06]  /*1310*/  BRA `(.L_x_10) ;  /* 0x0000000000147947 */ /* 0x000fec0003800000 */
.L_x_12:
[----:B------:R-:W-:Y:S01]  /*1320*/  LOP3.LUT R17, R9, 0x80000, RZ, 0xfc, !PT ;  /* 0x0008000009117812 */ /* 0x000fe200078efcff */
[----:B------:R-:W-:Y:S01]  /*1330*/  IMAD.MOV.U32 R16, RZ, RZ, R8 ;  /* 0x000000ffff107224 */ /* 0x000fe200078e0008 */
[----:B------:R-:W-:Y:S06]  /*1340*/  BRA `(.L_x_10) ;  /* 0x0000000000087947 */ /* 0x000fec0003800000 */
.L_x_11:
[----:B------:R-:W-:Y:S01]  /*1350*/  LOP3.LUT R17, R11, 0x80000, RZ, 0xfc, !PT ;  /* 0x000800000b117812 */ /* 0x000fe200078efcff */
[----:B------:R-:W-:-:S07]  /*1360*/  IMAD.MOV.U32 R16, RZ, RZ, R10 ;  /* 0x000000ffff107224 */ /* 0x000fce00078e000a */
.L_x_10:
[----:B------:R-:W-:Y:S05]  /*1370*/  BSYNC.RECONVERGENT B1 ;  /* 0x0000000000017941 */ /* 0x000fea0003800200 */
.L_x_8:
[----:B------:R-:W-:Y:S02]  /*1380*/  IMAD.MOV.U32 R2, RZ, RZ, R0 ;  /* 0x000000ffff027224 */ /* 0x000fe400078e0000 */
[----:B------:R-:W-:-:S04]  /*1390*/  IMAD.MOV.U32 R3, RZ, RZ, 0x0 ;  /* 0x00000000ff037424 */ /* 0x000fc800078e00ff */
[----:B------:R-:W-:Y:S05]  /*13a0*/  RET.REL.NODEC R2 `(_Z13fft_1d_columnPfiii) ;  /* 0xffffffec02147950 */ /* 0x000fea0003c3ffff */
.L_x_13:
[----:B------:R-:W-:-:S00]  /*13b0*/  BRA `(.L_x_13) ;  /* 0xfffffffc00fc7947 */ /* 0x000fc0000383ffff */
[----:B------:R-:W-:-:S00]  /*13c0*/  NOP ;  /* 0x0000000000007918 */ /* 0x000fc00000000000 */
        /* <DEDUP_REMOVED lines=11> */
.L_x_28:


//--------------------- .text._Z10fft_1d_rowPfiii --------------------------
	.section	.text._Z10fft_1d_rowPfiii,"ax",@progbits
	.align	128
        .global         _Z10fft_1d_rowPfiii
        .type           _Z10fft_1d_rowPfiii,@function
        .size           _Z10fft_1d_rowPfiii,(.L_x_29 - _Z10fft_1d_rowPfiii)
        .other          _Z10fft_1d_rowPfiii,@"STO_CUDA_ENTRY STV_DEFAULT"
_Z10fft_1d_rowPfiii:
.text._Z10fft_1d_rowPfiii:
[----:B------:R-:W0:Y:S01]  /*0000*/  LDC R1, c[0x0][0x37c] ;  /* 0x0000df00ff017b82 */ /* 0x000e220000000800 */
[----:B------:R-:W1:Y:S01]  /*0010*/  S2R R12, SR_TID.X ;  /* 0x00000000000c7919 */ /* 0x000e620000002100 */
[----:B------:R-:W2:Y:S06]  /*0020*/  LDCU UR6, c[0x0][0x390] ;  /* 0x00007200ff0677ac */ /* 0x000eac0008000800 */
[----:B------:R-:W3:Y:S01]  /*0030*/  S2UR UR5, SR_CTAID.X ;  /* 0x00000000000579c3 */ /* 0x000ee20000002500 */
[----:B0-----:R-:W-:-:S07]  /*0040*/  VIADD R1, R1, 0xffffffe0 ;  /* 0xffffffe001017836 */ /* 0x001fce0000000000 */
[----:B------:R-:W3:Y:S01]  /*0050*/  LDC R0, c[0x0][0x38c] ;  /* 0x0000e300ff007b82 */ /* 0x000ee20000000800 */
[----:B--2---:R-:W-:-:S04]  /*0060*/  ULEA.HI UR4, UR6, UR6, URZ, 0x1 ;  /* 0x0000000606047291 */ /* 0x004fc8000f8f08ff */
[----:B------:R-:W-:-:S06]  /*0070*/  USHF.R.S32.HI UR4, URZ, 0x1, UR4 ;  /* 0x00000001ff047899 */ /* 0x000fcc0008011404 */
[----:B-1----:R-:W-:-:S04]  /*0080*/  ISETP.GE.AND P0, PT, R12, UR4, PT ;  /* 0x000000040c007c0c */ /* 0x002fc8000bf06270 */
[----:B---3--:R-:W-:-:S13]  /*0090*/  ISETP.LE.OR P0, PT, R0, UR5, P0 ;  /* 0x0000000500007c0c */ /* 0x008fda0008703670 */
[----:B------:R-:W-:Y:S05]  /*00a0*/  @P0 EXIT ;  /* 0x000000000000094d */ /* 0x000fea0003800000 */
[----:B------:R-:W0:Y:S01]  /*00b0*/  I2F.F64 R8, UR6 ;  /* 0x0000000600087d12 */ /* 0x000e220008201c00 */
[----:B------:R-:W-:Y:S01]  /*00c0*/  IMAD.MOV.U32 R2, RZ, RZ, 0x1 ;  /* 0x00000001ff027424 */ /* 0x000fe200078e00ff */
[----:B------:R-:W-:Y:S01]  /*00d0*/  UMOV UR8, 0x54442d18 ;  /* 0x54442d1800087882 */ /* 0x000fe20000000000 */
[----:B------:R-:W-:Y:S01]  /*00e0*/  UMOV UR9, 0x401921fb ;  /* 0x401921fb00097882 */ /* 0x000fe20000000000 */
[----:B------:R-:W1:Y:S01]  /*00f0*/  LDC R13, c[0x0][0x388] ;  /* 0x0000e200ff0d7b82 */ /* 0x000e620000000800 */
[----:B------:R-:W-:Y:S03]  /*0100*/  BSSY.RECONVERGENT B0, `(.L_x_14) ;  /* 0x0000019000007945 */ /* 0x000fe60003800200 */
[----:B------:R-:W2:Y:S08]  /*0110*/  I2F.F64.U32 R10, R12 ;  /* 0x0000000c000a7312 */ /* 0x000eb00000201800 */
[----:B0-----:R-:W0:Y:S01]  /*0120*/  MUFU.RCP64H R3, R9 ;  /* 0x0000000900037308 */ /* 0x001e220000001800 */
[----:B--2---:R-:W-:-:S02]  /*0130*/  DMUL R10, R10, -UR8 ;  /* 0x800000080a0a7c28 */ /* 0x004fc40008000000 */
        /* <DEDUP_REMOVED lines=9> */
[----:B-1----:R-:W-:-:S04]  /*01d0*/  IMAD R7, R13, UR5, RZ ;  /* 0x000000050d077c24 */ /* 0x002fc8000f8e02ff */
[----:B------:R-:W-:-:S05]  /*01e0*/  VIADD R5, R7, UR6 ;  /* 0x0000000607057c36 */ /* 0x000fca0008000000 */
[----:B------:R-:W-:-:S05]  /*01f0*/  FFMA R0, RZ, R9, R3 ;  /* 0x00000009ff007223 */ /* 0x000fca0000000003 */
[----:B------:R-:W-:Y:S01]  /*0200*/  FSETP.GT.AND P0, PT, |R0|, 1.469367938527859385e-39, PT ;  /* 0x001000000000780b */ /* 0x000fe20003f04200 */
[----:B------:R-:W-:-:S04]  /*0210*/  IMAD.SHL.U32 R0, R12, 0x2, RZ ;  /* 0x000000020c007824 */ /* 0x000fc800078e00ff */
[--C-:B------:R-:W-:Y:S02]  /*0220*/  IMAD R7, R7, 0x2, R0.reuse ;  /* 0x0000000207077824 */ /* 0x100fe400078e0200 */
[----:B------:R-:W-:-:S06]  /*0230*/  IMAD R5, R5, 0x2, R0 ;  /* 0x0000000205057824 */ /* 0x000fcc00078e0200 */
[----:B------:R-:W-:Y:S05]  /*0240*/  @P0 BRA P1, `(.L_x_15) ;  /* 0x0000000000100947 */ /* 0x000fea0000800000 */
[----:B------:R-:W-:-:S07]  /*0250*/  MOV R0, 0x270 ;  /* 0x0000027000007802 */ /* 0x000fce0000000f00 */
[----:B------:R-:W-:Y:S05]  /*0260*/  CALL.REL.NOINC `($__internal_1_$__cuda_sm20_div_rn_f64_full) ;  /* 0x0000000800e47944 */ /* 0x000fea0003c00000 */
[----:B------:R-:W-:Y:S02]  /*0270*/  IMAD.MOV.U32 R2, RZ, RZ, R16 ;  /* 0x000000ffff027224 */ /* 0x000fe400078e0010 */
[----:B------:R-:W-:-:S07]  /*0280*/  IMAD.MOV.U32 R3, RZ, RZ, R17 ;  /* 0x000000ffff037224 */ /* 0x000fce00078e0011 */
.L_x_15:
[----:B------:R-:W-:Y:S05]  /*0290*/  BSYNC.RECONVERGENT B0 ;  /* 0x0000000000007941 */ /* 0x000fea0003800200 */
.L_x_14:
        /* <DEDUP_REMOVED lines=24> */
.L_x_18:
        /* <DEDUP_REMOVED lines=44> */
.L_x_17:
[----:B------:R-:W-:Y:S05]  /*06e0*/  BSYNC.RECONVERGENT B0 ;  /* 0x0000000000007941 */ /* 0x000fea0003800200 */
.L_x_16:
        /* <DEDUP_REMOVED lines=32> */
.L_x_21:
        /* <DEDUP_REMOVED lines=44> */
.L_x_20:
[----:B------:R-:W-:Y:S05]  /*0bb0*/  BSYNC.RECONVERGENT B0 ;  /* 0x0000000000007941 */ /* 0x000fea0003800200 */
.L_x_19:
[----:B------:R-:W0:Y:S02]  /*0bc0*/  LDC.64 R18, c[0x0][0x380] ;  /* 0x0000e000ff127b82 */ /* 0x000e240000000a00 */
[----:B0-----:R-:W-:-:S05]  /*0bd0*/  IMAD.WIDE R2, R5, 0x4, R18 ;  /* 0x0000000405027825 */ /* 0x001fca00078e0212 */
[----:B------:R-:W2:Y:S01]  /*0be0*/  LDG.E R8, desc[UR6][R2.64+0x4] ;  /* 0x0000040602087981 */ /* 0x000ea2000c1e1900 */
[----:B------:R-:W-:-:S03]  /*0bf0*/  IMAD.WIDE R4, R7, 0x4, R18 ;  /* 0x0000000407047825 */ /* 0x000fc600078e0212 */
        /* <DEDUP_REMOVED lines=32> */
        .weak           $__internal_1_$__cuda_sm20_div_rn_f64_full
        .type           $__internal_1_$__cuda_sm20_div_rn_f64_full,@function
        .size           $__internal_1_$__cuda_sm20_div_rn_f64_full,(.L_x_29 - $__internal_1_$__cuda_sm20_div_rn_f64_full)
$__internal_1_$__cuda_sm20_div_rn_f64_full:
        /* <DEDUP_REMOVED lines=67> */
.L_x_23:
        /* <DEDUP_REMOVED lines=16> */
.L_x_26:
[----:B------:R-:W-:Y:S01]  /*1330*/  LOP3.LUT R17, R9, 0x80000, RZ, 0xfc, !PT ;  /* 0x0008000009117812 */ /* 0x000fe200078efcff */
[----:B------:R-:W-:Y:S01]  /*1340*/  IMAD.MOV.U32 R16, RZ, RZ, R8 ;  /* 0x000000ffff107224 */ /* 0x000fe200078e0008 */
[----:B------:R-:W-:Y:S06]  /*1350*/  BRA `(.L_x_24) ;  /* 0x0000000000087947 */ /* 0x000fec0003800000 */
.L_x_25:
[----:B------:R-:W-:Y:S01]  /*1360*/  LOP3.LUT R17, R11, 0x80000, RZ, 0xfc, !PT ;  /* 0x000800000b117812 */ /* 0x000fe200078efcff */
[----:B------:R-:W-:-:S07]  /*1370*/  IMAD.MOV.U32 R16, RZ, RZ, R10 ;  /* 0x000000ffff107224 */ /* 0x000fce00078e000a */
.L_x_24:
[----:B------:R-:W-:Y:S05]  /*1380*/  BSYNC.RECONVERGENT B1 ;  /* 0x0000000000017941 */ /* 0x000fea0003800200 */
.L_x_22:
[----:B------:R-:W-:Y:S02]  /*1390*/  IMAD.MOV.U32 R2, RZ, RZ, R0 ;  /* 0x000000ffff027224 */ /* 0x000fe400078e0000 */
[----:B------:R-:W-:-:S04]  /*13a0*/  IMAD.MOV.U32 R3, RZ, RZ, 0x0 ;  /* 0x00000000ff037424 */ /* 0x000fc800078e00ff */
[----:B------:R-:W-:Y:S05]  /*13b0*/  RET.REL.NODEC R2 `(_Z10fft_1d_rowPfiii) ;  /* 0xffffffec02107950 */ /* 0x000fea0003c3ffff */
.L_x_27:
        /* <DEDUP_REMOVED lines=12> */
.L_x_29:


//--------------------- .nv.global.init           --------------------------
	.section	.nv.global.init,"aw",@progbits
	.align	4
.nv.global.init:
	.type		__cudart_i2opi_f,@object
	.size		__cudart_i2opi_f,(.L_0 - __cudart_i2opi_f)
__cudart_i2opi_f:
        /*0000*/ 	.byte	0x41, 0x90, 0x43, 0x3c, 0x99, 0x95, 0x62, 0xdb, 0xc0, 0xdd, 0x34, 0xf5, 0xd1, 0x57, 0x27, 0xfc
        /*0010*/ 	.byte	0x29, 0x15, 0x44, 0x4e, 0x6e, 0x83, 0xf9, 0xa2
.L_0:


//--------------------- .nv.shared.reserved.0     --------------------------
	.section	.nv.shared.reserved.0,"aw",@nobits
	.weak		__nv_reservedSMEM_offset_0_alias
	.size		__nv_reservedSMEM_offset_0_alias, 0, 64
	.other		__nv_reservedSMEM_offset_0_alias,@"STO_CUDA_RESERVED_SHARED STV_DEFAULT"
__nv_reservedSMEM_offset_0_alias:
	.zero		0
	.zero		64


//--------------------- .nv.constant0._Z13fft_1d_columnPfiii --------------------------
	.section	.nv.constant0._Z13fft_1d_columnPfiii,"a",@progbits
	.sectionflags	@""
	.align	4
.nv.constant0._Z13fft_1d_columnPfiii:
	.zero		916


//--------------------- .nv.constant0._Z10fft_1d_rowPfiii --------------------------
	.section	.nv.constant0._Z10fft_1d_rowPfiii,"a",@progbits
	.sectionflags	@""
	.align	4
.nv.constant0._Z10fft_1d_rowPfiii:
	.zero		916


//--------------------- SYMBOLS --------------------------

	.type		.nv.reservedSmem.offset0,@object
	.size		.nv.reservedSmem.offset0,0x4
